	.headerflags	@"EF_CUDA_TEXMODE_UNIFIED EF_CUDA_64BIT_ADDRESS EF_CUDA_SM89 EF_CUDA_VIRTUAL_SM(EF_CUDA_SM89)"
	.elftype	@"ET_EXEC"


//--------------------- .nv.info                  --------------------------
	.section	.nv.info,"",@"SHT_CUDA_INFO"
	.align	4


	//----- nvinfo : EIATTR_REGCOUNT
	.align		4
        /*0000*/ 	.byte	0x04, 0x2f
        /*0002*/ 	.short	(.L_1 - .L_0)
	.align		4
.L_0:
        /*0004*/ 	.word	index@(triton__0d1d2d3de4e)
        /*0008*/ 	.word	0x00000048


	//----- nvinfo : EIATTR_MAX_STACK_SIZE
	.align		4
.L_1:
        /*000c*/ 	.byte	0x04, 0x23
        /*000e*/ 	.short	(.L_3 - .L_2)
	.align		4
.L_2:
        /*0010*/ 	.word	index@(triton__0d1d2d3de4e)
        /*0014*/ 	.word	0x00000000


	//----- nvinfo : EIATTR_MIN_STACK_SIZE
	.align		4
.L_3:
        /*0018*/ 	.byte	0x04, 0x12
        /*001a*/ 	.short	(.L_5 - .L_4)
	.align		4
.L_4:
        /*001c*/ 	.word	index@(triton__0d1d2d3de4e)
        /*0020*/ 	.word	0x00000000


	//----- nvinfo : EIATTR_FRAME_SIZE
	.align		4
.L_5:
        /*0024*/ 	.byte	0x04, 0x11
        /*0026*/ 	.short	(.L_7 - .L_6)
	.align		4
.L_6:
        /*0028*/ 	.word	index@(triton__0d1d2d3de4e)
        /*002c*/ 	.word	0x00000000
.L_7:


//--------------------- .nv.info.triton__0d1d2d3de4e --------------------------
	.section	.nv.info.triton__0d1d2d3de4e,"",@"SHT_CUDA_INFO"
	.align	4


	//----- nvinfo : EIATTR_CUDA_API_VERSION
	.align		4
        /*0000*/ 	.byte	0x04, 0x37
        /*0002*/ 	.short	(.L_9 - .L_8)
.L_8:
        /*0004*/ 	.word	0x0000007b


	//----- nvinfo : EIATTR_PARAM_CBANK
	.align		4
.L_9:
        /*0008*/ 	.byte	0x04, 0x0a
        /*000a*/ 	.short	(.L_11 - .L_10)
	.align		4
.L_10:
        /*000c*/ 	.word	index@(.nv.constant0.triton__0d1d2d3de4e)
        /*0010*/ 	.short	0x0160
        /*0012*/ 	.short	0x0020


	//----- nvinfo : EIATTR_CBANK_PARAM_SIZE
	.align		4
.L_11:
        /*0014*/ 	.byte	0x03, 0x19
        /*0016*/ 	.short	0x0020


	//----- nvinfo : EIATTR_KPARAM_INFO
	.align		4
        /*0018*/ 	.byte	0x04, 0x17
        /*001a*/ 	.short	(.L_13 - .L_12)
.L_12:
        /*001c*/ 	.word	0x00000000
        /*0020*/ 	.short	0x0004
        /*0022*/ 	.short	0x001c
        /*0024*/ 	.byte	0x00, 0xf0, 0x11, 0x00


	//----- nvinfo : EIATTR_KPARAM_INFO
	.align		4
.L_13:
        /*0028*/ 	.byte	0x04, 0x17
        /*002a*/ 	.short	(.L_15 - .L_14)
.L_14:
        /*002c*/ 	.word	0x00000000
        /*0030*/ 	.short	0x0003
        /*0032*/ 	.short	0x0018
        /*0034*/ 	.byte	0x00, 0xf0, 0x11, 0x00


	//----- nvinfo : EIATTR_KPARAM_INFO
	.align		4
.L_15:
        /*0038*/ 	.byte	0x04, 0x17
        /*003a*/ 	.short	(.L_17 - .L_16)
.L_16:
        /*003c*/ 	.word	0x00000000
        /*0040*/ 	.short	0x0002
        /*0042*/ 	.short	0x0010
        /*0044*/ 	.byte	0x00, 0xf0, 0x21, 0x00


	//----- nvinfo : EIATTR_KPARAM_INFO
	.align		4
.L_17:
        /*0048*/ 	.byte	0x04, 0x17
        /*004a*/ 	.short	(.L_19 - .L_18)
.L_18:
        /*004c*/ 	.word	0x00000000
        /*0050*/ 	.short	0x0001
        /*0052*/ 	.short	0x0008
        /*0054*/ 	.byte	0x00, 0xf0, 0x21, 0x00


	//----- nvinfo : EIATTR_KPARAM_INFO
	.align		4
.L_19:
        /*0058*/ 	.byte	0x04, 0x17
        /*005a*/ 	.short	(.L_21 - .L_20)
.L_20:
        /*005c*/ 	.word	0x00000000
        /*0060*/ 	.short	0x0000
        /*0062*/ 	.short	0x0000
        /*0064*/ 	.byte	0x00, 0xf0, 0x21, 0x00


	//----- nvinfo : EIATTR_MAXREG_COUNT
	.align		4
.L_21:
        /*0068*/ 	.byte	0x03, 0x1b
        /*006a*/ 	.short	0x00ff


	//----- nvinfo : EIATTR_COOP_GROUP_MASK_REGIDS
	.align		4
        /*006c*/ 	.byte	0x04, 0x29
        /*006e*/ 	.short	(.L_23 - .L_22)


	//   ....[0]....
.L_22:
        /*0070*/ 	.word	0xffffffff


	//   ....[1]....
        /*0074*/ 	.word	0xffffffff


	//   ....[2]....
        /*0078*/ 	.word	0xffffffff


	//   ....[3]....
        /*007c*/ 	.word	0xffffffff


	//   ....[4]....
        /*0080*/ 	.word	0xffffffff


	//   ....[5]....
        /*0084*/ 	.word	0xffffffff


	//   ....[6]....
        /*0088*/ 	.word	0xffffffff


	//   ....[7]....
        /*008c*/ 	.word	0xffffffff


	//   ....[8]....
        /*0090*/ 	.word	0xffffffff


	//   ....[9]....
        /*0094*/ 	.word	0xffffffff


	//   ....[10]....
        /*0098*/ 	.word	0xffffffff


	//   ....[11]....
        /*009c*/ 	.word	0xffffffff


	//   ....[12]....
        /*00a0*/ 	.word	0xffffffff


	//   ....[13]....
        /*00a4*/ 	.word	0xffffffff


	//   ....[14]....
        /*00a8*/ 	.word	0xffffffff


	//   ....[15]....
        /*00ac*/ 	.word	0xffffffff


	//   ....[16]....
        /*00b0*/ 	.word	0xffffffff


	//   ....[17]....
        /*00b4*/ 	.word	0xffffffff


	//   ....[18]....
        /*00b8*/ 	.word	0xffffffff


	//   ....[19]....
        /*00bc*/ 	.word	0xffffffff


	//   ....[20]....
        /*00c0*/ 	.word	0xffffffff


	//   ....[21]....
        /*00c4*/ 	.word	0xffffffff


	//   ....[22]....
        /*00c8*/ 	.word	0xffffffff


	//   ....[23]....
        /*00cc*/ 	.word	0xffffffff


	//----- nvinfo : EIATTR_COOP_GROUP_INSTR_OFFSETS
	.align		4
.L_23:
        /*00d0*/ 	.byte	0x04, 0x28
        /*00d2*/ 	.short	(.L_25 - .L_24)


	//   ....[0]....
.L_24:
        /*00d4*/ 	.word	0x000015e0


	//   ....[1]....
        /*00d8*/ 	.word	0x00001880


	//   ....[2]....
        /*00dc*/ 	.word	0x00001970


	//   ....[3]....
        /*00e0*/ 	.word	0x000019e0


	//   ....[4]....
        /*00e4*/ 	.word	0x00001a10


	//   ....[5]....
        /*00e8*/ 	.word	0x00001ac0


	//   ....[6]....
        /*00ec*/ 	.word	0x00001b30


	//   ....[7]....
        /*00f0*/ 	.word	0x00001b60


	//   ....[8]....
        /*00f4*/ 	.word	0x00001c10


	//   ....[9]....
        /*00f8*/ 	.word	0x00001c80


	//   ....[10]....
        /*00fc*/ 	.word	0x00001cb0


	//   ....[11]....
        /*0100*/ 	.word	0x00001d60


	//   ....[12]....
        /*0104*/ 	.word	0x00001de0


	//   ....[13]....
        /*0108*/ 	.word	0x00001e90


	//   ....[14]....
        /*010c*/ 	.word	0x00001f10


	//   ....[15]....
        /*0110*/ 	.word	0x00002040


	//   ....[16]....
        /*0114*/ 	.word	0x00002050


	//   ....[17]....
        /*0118*/ 	.word	0x00002090


	//   ....[18]....
        /*011c*/ 	.word	0x000020d0


	//   ....[19]....
        /*0120*/ 	.word	0x00002160


	//   ....[20]....
        /*0124*/ 	.word	0x00002230


	//   ....[21]....
        /*0128*/ 	.word	0x00002260


	//   ....[22]....
        /*012c*/ 	.word	0x00002330


	//   ....[23]....
        /*0130*/ 	.word	0x00002380


	//----- nvinfo : EIATTR_EXIT_INSTR_OFFSETS
	.align		4
.L_25:
        /*0134*/ 	.byte	0x04, 0x1c
        /*0136*/ 	.short	(.L_27 - .L_26)


	//   ....[0]....
.L_26:
        /*0138*/ 	.word	0x00002570


	//   ....[1]....
        /*013c*/ 	.word	0x000025c0


	//----- nvinfo : EIATTR_MAX_THREADS
	.align		4
.L_27:
        /*0140*/ 	.byte	0x04, 0x05
        /*0142*/ 	.short	(.L_29 - .L_28)
.L_28:
        /*0144*/ 	.word	0x00000100
        /*0148*/ 	.word	0x00000001
        /*014c*/ 	.word	0x00000001
.L_29:


//--------------------- .nv.rel.action            --------------------------
	.section	.nv.rel.action,"",@"SHT_CUDA_RELOCINFO"
	.align	8
	.sectionentsize	8
        /*0000*/ 	.byte	0x73, 0x00, 0x00, 0x00, 0x00, 0x00, 0x00, 0x00, 0x00, 0x00, 0x00, 0x11, 0x25, 0x00, 0x05, 0x36


//--------------------- .nv.constant0.triton__0d1d2d3de4e --------------------------
	.section	.nv.constant0.triton__0d1d2d3de4e,"a",@progbits
	.align	4
.nv.constant0.triton__0d1d2d3de4e:
	.zero		384


//--------------------- .text.triton__0d1d2d3de4e --------------------------
	.section	.text.triton__0d1d2d3de4e,"ax",@progbits
	.sectionflags	@"SHF_BARRIERS=1"
	.sectioninfo	@"SHI_REGISTERS=72"
	.align	128
        .global         triton__0d1d2d3de4e
        .type           triton__0d1d2d3de4e,@function
        .size           triton__0d1d2d3de4e,(.L_x_3 - triton__0d1d2d3de4e)
        .other          triton__0d1d2d3de4e,@"STO_CUDA_ENTRY STV_DEFAULT"
triton__0d1d2d3de4e:
.text.triton__0d1d2d3de4e:
[----:B------:R-:W-:-:S02]  /*0000*/  MOV R1, c[0x0][0x28] ;  /* 0x00000a0000017a02 */ /* 0x000fc40000000f00 */
[----:B------:R-:W0:Y:S01]  /*0010*/  S2R R21, SR_TID.X ;  /* 0x0000000000157919 */ /* 0x000e220000002100 */
[----:B------:R-:W1:Y:S01]  /*0020*/  S2UR UR8, SR_CTAID.X ;  /* 0x00000000000879c3 */ /* 0x000e620000002500 */
[----:B------:R-:W-:Y:S01]  /*0030*/  MOV R28, RZ ;  /* 0x000000ff001c7202 */ /* 0x000fe20000000f00 */
[----:B------:R-:W-:Y:S01]  /*0040*/  CS2R R2, SRZ ;  /* 0x0000000000027805 */ /* 0x000fe2000001ff00 */
        /* <DEDUP_REMOVED lines=13> */
[----:B------:R-:W-:Y:S01]  /*0120*/  ULDC.64 UR10, c[0x0][0x118] ;  /* 0x00004600000a7ab9 */ /* 0x000fe20000000a00 */
[----:B------:R-:W-:Y:S01]  /*0130*/  MOV R0, RZ ;  /* 0x000000ff00007202 */ /* 0x000fe20000000f00 */
[----:B------:R-:W-:Y:S01]  /*0140*/  UMOV UR4, 0xfffff800 ;  /* 0xfffff80000047882 */ /* 0x000fe20000000000 */
[----:B------:R-:W-:-:S02]  /*0150*/  MOV R20, RZ ;  /* 0x000000ff00147202 */ /* 0x000fc40000000f00 */
[----:B0-----:R-:W-:Y:S01]  /*0160*/  LOP3.LUT R21, R21, 0xff, RZ, 0xc0, !PT ;  /* 0x000000ff15157812 */ /* 0x001fe200078ec0ff */
[----:B-1----:R-:W-:Y:S01]  /*0170*/  UISETP.GE.AND UP0, UPT, UR8, 0x2c0, UPT ;  /* 0x000002c00800788c */ /* 0x002fe2000bf06270 */
[----:B------:R-:W-:Y:S02]  /*0180*/  MOV R4, UR8 ;  /* 0x0000000800047c02 */ /* 0x000fe40008000f00 */
[C---:B------:R-:W-:Y:S02]  /*0190*/  SHF.L.U32 R27, R21.reuse, 0x3, RZ ;  /* 0x00000003151b7819 */ /* 0x040fe400000006ff */
[----:B------:R-:W-:-:S03]  /*01a0*/  SHF.L.U32 R26, R21, 0x5, RZ ;  /* 0x00000005151a7819 */ /* 0x000fc600000006ff */
[----:B------:R-:W-:-:S02]  /*01b0*/  IMAD R29, R4, 0x6978, R27 ;  /* 0x00006978041d7824 */ /* 0x000fc400078e021b */
.L_x_1:
[----:B------:R-:W-:Y:S01]  /*01c0*/  MOV R4, UR4 ;  /* 0x0000000400047c02 */ /* 0x000fe20008000f00 */
[----:B------:R-:W-:Y:S01]  /*01d0*/  CS2R R6, SRZ ;  /* 0x0000000000067805 */ /* 0x000fe2000001ff00 */
[----:B------:R-:W-:Y:S02]  /*01e0*/  PLOP3.LUT P0, PT, PT, PT, UP0, 0x40, 0x0 ;  /* 0x000000000000781c */ /* 0x000fe40003f0e808 */
[----:B------:R-:W-:Y:S02]  /*01f0*/  IADD3 R4, R27, 0x800, R4 ;  /* 0x000008001b047810 */ /* 0x000fe40007ffe004 */
[----:B------:R-:W-:Y:S02]  /*0200*/  MOV R8, UR4 ;  /* 0x0000000400087c02 */ /* 0x000fe40008000f00 */
[----:B------:R-:W-:Y:S02]  /*0210*/  ISETP.LT.U32.AND P0, PT, R4, 0x6978, P0 ;  /* 0x000069780400780c */ /* 0x000fe40000701070 */
[----:B------:R-:W-:Y:S01]  /*0220*/  MOV R9, 0x2 ;  /* 0x0000000200097802 */ /* 0x000fe20000000f00 */
[----:B------:R-:W-:Y:S01]  /*0230*/  CS2R R4, SRZ ;  /* 0x0000000000047805 */ /* 0x000fe2000001ff00 */
[----:B------:R-:W-:-:S05]  /*0240*/  IADD3 R8, R29, 0x800, R8 ;  /* 0x000008001d087810 */ /* 0x000fca0007ffe008 */
[----:B------:R-:W-:-:S05]  /*0250*/  IMAD.WIDE R8, R8, R9, c[0x0][0x160] ;  /* 0x0000580008087625 */ /* 0x000fca00078e0209 */
[----:B------:R0:W2:Y:S01]  /*0260*/  @P0 LDG.E.EF.128 R4, [R8.64] ;  /* 0x0000000a08040981 */ /* 0x0000a2000c0e1d00 */
[----:B------:R-:W-:Y:S01]  /*0270*/  IADD3 R10, R21, UR4, RZ ;  /* 0x00000004150a7c10 */ /* 0x000fe2000fffe0ff */
[----:B------:R-:W-:Y:S01]  /*0280*/  UISETP.NE.AND UP1, UPT, UR4, -0x800, UPT ;  /* 0xfffff8000400788c */ /* 0x000fe2000bf25270 */
[----:B------:R-:W-:Y:S02]  /*0290*/  PLOP3.LUT P1, PT, PT, PT, UP0, 0x40, 0x0 ;  /* 0x000000000000781c */ /* 0x000fe40003f2e808 */
[C---:B------:R-:W-:Y:S02]  /*02a0*/  IADD3 R11, R10.reuse, 0x900, RZ ;  /* 0x000009000a0b7810 */ /* 0x040fe40007ffe0ff */
[----:B------:R-:W-:Y:S02]  /*02b0*/  PLOP3.LUT P2, PT, PT, PT, UP0, 0x40, 0x0 ;  /* 0x000000000000781c */ /* 0x000fe40003f4e808 */
[----:B------:R-:W-:Y:S02]  /*02c0*/  IADD3 R31, R10, 0xa00, RZ ;  /* 0x00000a000a1f7810 */ /* 0x000fe40007ffe0ff */
[----:B------:R-:W-:-:S02]  /*02d0*/  ISETP.LT.U32.AND P3, PT, R11, 0x6978, P1 ;  /* 0x000069780b00780c */ /* 0x000fc40000f61070 */
[----:B------:R-:W-:Y:S02]  /*02e0*/  ISETP.LT.U32.AND P1, PT, R31, 0x6978, P2 ;  /* 0x000069781f00780c */ /* 0x000fe40001721070 */
[----:B------:R-:W-:Y:S02]  /*02f0*/  PLOP3.LUT P4, PT, PT, PT, UP0, 0x40, 0x0 ;  /* 0x000000000000781c */ /* 0x000fe40003f8e808 */
[----:B------:R-:W-:Y:S02]  /*0300*/  P2R R62, PR, RZ, 0x8 ;  /* 0x00000008ff3e7803 */ /* 0x000fe40000000000 */
[C---:B0-----:R-:W-:Y:S02]  /*0310*/  IADD3 R8, R10.reuse, 0xb00, RZ ;  /* 0x00000b000a087810 */ /* 0x041fe40007ffe0ff */
[----:B------:R-:W-:Y:S02]  /*0320*/  PLOP3.LUT P3, PT, PT, PT, UP0, 0x40, 0x0 ;  /* 0x000000000000781c */ /* 0x000fe40003f6e808 */
[----:B------:R-:W-:-:S02]  /*0330*/  IADD3 R9, R10, 0xc00, RZ ;  /* 0x00000c000a097810 */ /* 0x000fc40007ffe0ff */
[----:B------:R-:W-:Y:S02]  /*0340*/  P2R R63, PR, RZ, 0x2 ;  /* 0x00000002ff3f7803 */ /* 0x000fe40000000000 */
[----:B------:R-:W-:Y:S02]  /*0350*/  PLOP3.LUT P2, PT, PT, PT, UP0, 0x40, 0x0 ;  /* 0x000000000000781c */ /* 0x000fe40003f4e808 */
[C---:B------:R-:W-:Y:S02]  /*0360*/  IADD3 R11, R10.reuse, 0xd00, RZ ;  /* 0x00000d000a0b7810 */ /* 0x040fe40007ffe0ff */
[----:B------:R-:W-:Y:S02]  /*0370*/  PLOP3.LUT P1, PT, PT, PT, UP0, 0x40, 0x0 ;  /* 0x000000000000781c */ /* 0x000fe40003f2e808 */
[----:B------:R-:W-:Y:S02]  /*0380*/  IADD3 R31, R10, 0xe00, RZ ;  /* 0x00000e000a1f7810 */ /* 0x000fe40007ffe0ff */
[----:B------:R-:W-:-:S02]  /*0390*/  ISETP.LT.U32.AND P5, PT, R8, 0x6978, P4 ;  /* 0x000069780800780c */ /* 0x000fc400027a1070 */
[----:B------:R-:W-:Y:S02]  /*03a0*/  ISETP.LT.U32.AND P4, PT, R9, 0x6978, P3 ;  /* 0x000069780900780c */ /* 0x000fe40001f81070 */
[----:B------:R-:W-:Y:S01]  /*03b0*/  ISETP.LT.U32.AND P3, PT, R11, 0x6978, P2 ;  /* 0x000069780b00780c */ /* 0x000fe20001761070 */
[----:B------:R-:W-:Y:S01]  /*03c0*/  CS2R R8, SRZ ;  /* 0x0000000000087805 */ /* 0x000fe2000001ff00 */
[----:B------:R-:W-:Y:S02]  /*03d0*/  ISETP.LT.U32.AND P2, PT, R31, 0x6978, P1 ;  /* 0x000069781f00780c */ /* 0x000fe40000f41070 */
[----:B------:R-:W-:Y:S02]  /*03e0*/  IADD3 R10, R10, 0xf00, RZ ;  /* 0x00000f000a0a7810 */ /* 0x000fe40007ffe0ff */
[----:B------:R-:W-:Y:S02]  /*03f0*/  P2R R67, PR, RZ, 0x4 ;  /* 0x00000004ff437803 */ /* 0x000fe40000000000 */
[----:B------:R-:W-:-:S02]  /*0400*/  PLOP3.LUT P2, PT, PT, PT, UP1, 0x40, 0x0 ;  /* 0x000000000000781c */ /* 0x000fc40003f4e818 */
[----:B------:R-:W-:Y:S02]  /*0410*/  PLOP3.LUT P1, PT, PT, PT, UP0, 0x40, 0x0 ;  /* 0x000000000000781c */ /* 0x000fe40003f2e808 */
[----:B------:R-:W-:Y:S02]  /*0420*/  P2R R64, PR, RZ, 0x20 ;  /* 0x00000020ff407803 */ /* 0x000fe40000000000 */
[----:B------:R-:W-:Y:S02]  /*0430*/  P2R R65, PR, RZ, 0x10 ;  /* 0x00000010ff417803 */ /* 0x000fe40000000000 */
[----:B------:R-:W-:Y:S02]  /*0440*/  P2R R66, PR, RZ, 0x8 ;  /* 0x00000008ff427803 */ /* 0x000fe40000000000 */
[----:B------:R-:W-:Y:S02]  /*0450*/  ISETP.LT.U32.AND P1, PT, R10, 0x6978, P1 ;  /* 0x000069780a00780c */ /* 0x000fe40000f21070 */
[----:B------:R-:W-:-:S02]  /*0460*/  MOV R44, 0x3f800000 ;  /* 0x3f800000002c7802 */ /* 0x000fc40000000f00 */
[----:B------:R-:W-:Y:S02]  /*0470*/  MOV R43, 0x3f800000 ;  /* 0x3f800000002b7802 */ /* 0x000fe40000000f00 */
[----:B------:R-:W-:Y:S02]  /*0480*/  MOV R41, 0x3f800000 ;  /* 0x3f80000000297802 */ /* 0x000fe40000000f00 */
[----:B------:R-:W-:Y:S02]  /*0490*/  MOV R39, 0x3f800000 ;  /* 0x3f80000000277802 */ /* 0x000fe40000000f00 */
[----:B------:R-:W-:Y:S02]  /*04a0*/  MOV R37, 0x3f800000 ;  /* 0x3f80000000257802 */ /* 0x000fe40000000f00 */
[----:B------:R-:W-:Y:S02]  /*04b0*/  MOV R35, 0x3f800000 ;  /* 0x3f80000000237802 */ /* 0x000fe40000000f00 */
[----:B------:R-:W-:-:S02]  /*04c0*/  MOV R33, 0x3f800000 ;  /* 0x3f80000000217802 */ /* 0x000fc40000000f00 */
[----:B------:R-:W-:Y:S02]  /*04d0*/  MOV R31, 0x3f800000 ;  /* 0x3f800000001f7802 */ /* 0x000fe40000000f00 */
[----:B------:R-:W-:Y:S02]  /*04e0*/  MOV R57, RZ ;  /* 0x000000ff00397202 */ /* 0x000fe40000000f00 */
[----:B------:R-:W-:Y:S02]  /*04f0*/  MOV R60, RZ ;  /* 0x000000ff003c7202 */ /* 0x000fe40000000f00 */
[----:B------:R-:W-:Y:S02]  /*0500*/  MOV R59, RZ ;  /* 0x000000ff003b7202 */ /* 0x000fe40000000f00 */
[----:B--2---:R-:W-:Y:S02]  /*0510*/  SEL R52, R4, RZ, P0 ;  /* 0x000000ff04347207 */ /* 0x004fe40000000000 */
[----:B------:R-:W-:-:S02]  /*0520*/  SEL R50, R5, RZ, P0 ;  /* 0x000000ff05327207 */ /* 0x000fc40000000000 */
[----:B------:R-:W-:Y:S01]  /*0530*/  SEL R45, R7, RZ, P0 ;  /* 0x000000ff072d7207 */ /* 0x000fe20000000000 */
[----:B------:R-:W-:Y:S01]  /*0540*/  HADD2.F32 R51, -RZ, R52.H1_H1 ;  /* 0x30000034ff337230 */ /* 0x000fe20000004100 */
[----:B------:R-:W-:Y:S01]  /*0550*/  SEL R6, R6, RZ, P0 ;  /* 0x000000ff06067207 */ /* 0x000fe20000000000 */
[----:B------:R-:W-:Y:S01]  /*0560*/  HADD2.F32 R49, -RZ, R50.H1_H1 ;  /* 0x30000032ff317230 */ /* 0x000fe20000004100 */
[----:B------:R-:W-:Y:S01]  /*0570*/  CS2R R4, SRZ ;  /* 0x0000000000047805 */ /* 0x000fe2000001ff00 */
[--C-:B------:R-:W-:Y:S01]  /*0580*/  HADD2.F32 R46, -RZ, R45.reuse.H1_H1 ;  /* 0x3000002dff2e7230 */ /* 0x100fe20000004100 */
[----:B------:R-:W-:Y:S01]  /*0590*/  MOV R7, RZ ;  /* 0x000000ff00077202 */ /* 0x000fe20000000f00 */
[----:B------:R-:W-:Y:S02]  /*05a0*/  HADD2.F32 R45, -RZ, R45.H0_H0 ;  /* 0x2000002dff2d7230 */ /* 0x000fe40000004100 */
[--C-:B------:R-:W-:Y:S02]  /*05b0*/  HADD2.F32 R48, -RZ, R6.reuse.H1_H1 ;  /* 0x30000006ff307230 */ /* 0x100fe40000004100 */
[----:B------:R-:W-:-:S02]  /*05c0*/  HADD2.F32 R47, -RZ, R6.H0_H0 ;  /* 0x20000006ff2f7230 */ /* 0x000fc40000004100 */
[----:B------:R-:W-:Y:S02]  /*05d0*/  HADD2.F32 R50, -RZ, R50.H0_H0 ;  /* 0x20000032ff327230 */ /* 0x000fe40000004100 */
[----:B------:R-:W-:Y:S01]  /*05e0*/  HADD2.F32 R52, -RZ, R52.H0_H0 ;  /* 0x20000034ff347230 */ /* 0x000fe20000004100 */
[----:B------:R-:W-:Y:S05]  /*05f0*/  @P2 BRA `(.L_x_0) ;  /* 0x000007c000002947 */ /* 0x000fea0003800000 */
[----:B------:R-:W-:Y:S01]  /*0600*/  FADD R44, R28, 1 ;  /* 0x3f8000001c2c7421 */ /* 0x000fe20000000000 */
[----:B------:R-:W-:Y:S01]  /*0610*/  FADD R43, R30, 1 ;  /* 0x3f8000001e2b7421 */ /* 0x000fe20000000000 */
[----:B------:R-:W-:Y:S01]  /*0620*/  FADD R41, R32, 1 ;  /* 0x3f80000020297421 */ /* 0x000fe20000000000 */
[----:B------:R-:W-:Y:S01]  /*0630*/  FADD R39, R34, 1 ;  /* 0x3f80000022277421 */ /* 0x000fe20000000000 */
[----:B------:R-:W-:Y:S01]  /*0640*/  FADD R37, R36, 1 ;  /* 0x3f80000024257421 */ /* 0x000fe20000000000 */
[----:B------:R-:W-:Y:S01]  /*0650*/  FADD R35, R38, 1 ;  /* 0x3f80000026237421 */ /* 0x000fe20000000000 */
[----:B------:R-:W-:Y:S01]  /*0660*/  FADD R33, R40, 1 ;  /* 0x3f80000028217421 */ /* 0x000fe20000000000 */
[----:B------:R-:W-:Y:S01]  /*0670*/  FADD R31, R42, 1 ;  /* 0x3f8000002a1f7421 */ /* 0x000fe20000000000 */
[----:B------:R-:W-:Y:S06]  /*0680*/  BAR.SYNC 0x0 ;  /* 0x0000000000007b1d */ /* 0x000fec0000000000 */
[----:B------:R-:W-:Y:S01]  /*0690*/  STS [R21.X4], R44 ;  /* 0x0000002c15007388 */ /* 0x000fe20000004800 */
[----:B------:R-:W-:Y:S01]  /*06a0*/  FADD R59, R52, -R17 ;  /* 0x80000011343b7221 */ /* 0x000fe20000000000 */
[----:B------:R-:W-:Y:S01]  /*06b0*/  FADD R56, R51, -R18 ;  /* 0x8000001233387221 */ /* 0x000fe20000000000 */
[----:B------:R-:W-:Y:S01]  /*06c0*/  FADD R55, R50, -R19 ;  /* 0x8000001332377221 */ /* 0x000fe20000000000 */
[----:B------:R-:W-:Y:S01]  /*06d0*/  STS [R21.X4+0x400], R43 ;  /* 0x0004002b15007388 */ /* 0x000fe20000004800 */
[----:B------:R-:W-:Y:S01]  /*06e0*/  FMUL R8, R59, 0.25 ;  /* 0x3e8000003b087820 */ /* 0x000fe20000400000 */
[----:B------:R-:W-:Y:S01]  /*06f0*/  FMUL R9, R56, 0.25 ;  /* 0x3e80000038097820 */ /* 0x000fe20000400000 */
[----:B------:R-:W-:Y:S01]  /*0700*/  FMUL R10, R55, 0.25 ;  /* 0x3e800000370a7820 */ /* 0x000fe20000400000 */
[----:B------:R-:W-:Y:S01]  /*0710*/  STS [R21.X4+0x800], R41 ;  /* 0x0008002915007388 */ /* 0x000fe20000004800 */
[----:B------:R-:W-:Y:S01]  /*0720*/  FADD R57, R49, -R20 ;  /* 0x8000001431397221 */ /* 0x000fe20000000000 */
[----:B------:R-:W-:-:S02]  /*0730*/  FADD R60, R47, -R22 ;  /* 0x800000162f3c7221 */ /* 0x000fc40000000000 */
[----:B------:R-:W-:Y:S02]  /*0740*/  STS [R21.X4+0xc00], R39 ;  /* 0x000c002715007388 */ /* 0x000fe40000004800 */
[----:B------:R-:W-:Y:S02]  /*0750*/  FMUL R69, R60, 0.25 ;  /* 0x3e8000003c457820 */ /* 0x000fe40000400000 */
[----:B------:R-:W-:Y:S04]  /*0760*/  STS [R21.X4+0x1000], R37 ;  /* 0x0010002515007388 */ /* 0x000fe80000004800 */
[----:B------:R-:W-:Y:S04]  /*0770*/  STS [R21.X4+0x1400], R35 ;  /* 0x0014002315007388 */ /* 0x000fe80000004800 */
[----:B------:R-:W-:Y:S04]  /*0780*/  STS [R21.X4+0x1800], R33 ;  /* 0x0018002115007388 */ /* 0x000fe80000004800 */
[----:B------:R-:W-:Y:S04]  /*0790*/  STS [R21.X4+0x1c00], R31 ;  /* 0x001c001f15007388 */ /* 0x000fe80000004800 */
[----:B------:R-:W-:Y:S06]  /*07a0*/  BAR.SYNC 0x0 ;  /* 0x0000000000007b1d */ /* 0x000fec0000000000 */
[----:B------:R-:W0:Y:S02]  /*07b0*/  LDS.128 R4, [R26] ;  /* 0x000000001a047984 */ /* 0x000e240000000c00 */
[----:B0-----:R-:W-:-:S02]  /*07c0*/  FSETP.GT.AND P3, PT, |R4|, 8.50705917302346158658e+37, PT ;  /* 0x7e8000000400780b */ /* 0x001fc40003f64200 */
[----:B------:R-:W-:Y:S02]  /*07d0*/  FSETP.GT.AND P4, PT, |R5|, 8.50705917302346158658e+37, PT ;  /* 0x7e8000000500780b */ /* 0x000fe40003f84200 */
[----:B------:R-:W-:Y:S02]  /*07e0*/  FSETP.GEU.AND P2, PT, |R4|, 1.175494350822287508e-38, PT ;  /* 0x008000000400780b */ /* 0x000fe40003f4e200 */
[----:B------:R-:W-:Y:S02]  /*07f0*/  FSEL R8, R8, R59, P3 ;  /* 0x0000003b08087208 */ /* 0x000fe40001800000 */
[----:B------:R-:W-:Y:S02]  /*0800*/  FSETP.GT.AND P5, PT, |R6|, 8.50705917302346158658e+37, PT ;  /* 0x7e8000000600780b */ /* 0x000fe40003fa4200 */
[----:B------:R-:W-:Y:S02]  /*0810*/  FSEL R9, R9, R56, P4 ;  /* 0x0000003809097208 */ /* 0x000fe40002000000 */
[----:B------:R-:W-:Y:S01]  /*0820*/  FSEL R61, R10, R55, P5 ;  /* 0x000000370a3d7208 */ /* 0x000fe20002800000 */
[----:B------:R-:W-:Y:S01]  /*0830*/  @P3 FMUL R4, R4, 0.25 ;  /* 0x3e80000004043820 */ /* 0x000fe20000400000 */
[C---:B------:R-:W-:Y:S01]  /*0840*/  FSETP.GEU.AND P3, PT, |R5|.reuse, 1.175494350822287508e-38, PT ;  /* 0x008000000500780b */ /* 0x040fe20003f6e200 */
[----:B------:R-:W-:Y:S01]  /*0850*/  @P4 FMUL R5, R5, 0.25 ;  /* 0x3e80000005054820 */ /* 0x000fe20000400000 */
[----:B------:R-:W-:Y:S01]  /*0860*/  FSETP.GEU.AND P4, PT, |R6|, 1.175494350822287508e-38, PT ;  /* 0x008000000600780b */ /* 0x000fe20003f8e200 */
[----:B------:R-:W-:Y:S01]  /*0870*/  @!P2 FMUL R4, R4, 16777216 ;  /* 0x4b8000000404a820 */ /* 0x000fe20000400000 */
[----:B------:R-:W-:Y:S01]  /*0880*/  FMUL R10, R57, 0.25 ;  /* 0x3e800000390a7820 */ /* 0x000fe20000400000 */
[----:B------:R-:W-:Y:S01]  /*0890*/  @!P2 FMUL R8, R8, 16777216 ;  /* 0x4b8000000808a820 */ /* 0x000fe20000400000 */
[C---:B------:R-:W-:Y:S01]  /*08a0*/  FSETP.GEU.AND P6, PT, |R7|.reuse, 1.175494350822287508e-38, PT ;  /* 0x008000000700780b */ /* 0x040fe20003fce200 */
[----:B------:R-:W-:Y:S01]  /*08b0*/  @P5 FMUL R6, R6, 0.25 ;  /* 0x3e80000006065820 */ /* 0x000fe20000400000 */
[----:B------:R-:W-:Y:S01]  /*08c0*/  FSETP.GT.AND P5, PT, |R7|, 8.50705917302346158658e+37, PT ;  /* 0x7e8000000700780b */ /* 0x000fe20003fa4200 */
[----:B------:R-:W0:Y:S03]  /*08d0*/  MUFU.RCP R4, R4 ;  /* 0x0000000400047308 */ /* 0x000e260000001000 */
[----:B------:R-:W-:Y:S01]  /*08e0*/  FSEL R58, R10, R57, P5 ;  /* 0x000000390a3a7208 */ /* 0x000fe20002800000 */
[----:B------:R-:W-:Y:S01]  /*08f0*/  @!P3 FMUL R5, R5, 16777216 ;  /* 0x4b8000000505b820 */ /* 0x000fe20000400000 */
[----:B------:R-:W-:Y:S01]  /*0900*/  @!P3 FMUL R9, R9, 16777216 ;  /* 0x4b8000000909b820 */ /* 0x000fe20000400000 */
[----:B------:R-:W-:Y:S01]  /*0910*/  @!P4 FMUL R6, R6, 16777216 ;  /* 0x4b8000000606c820 */ /* 0x000fe20000400000 */
[----:B------:R-:W-:-:S03]  /*0920*/  @!P4 FMUL R61, R61, 16777216 ;  /* 0x4b8000003d3dc820 */ /* 0x000fc60000400000 */
[----:B------:R-:W1:Y:S01]  /*0930*/  MUFU.RCP R5, R5 ;  /* 0x0000000500057308 */ /* 0x000e620000001000 */
[----:B------:R-:W-:Y:S01]  /*0940*/  @!P6 FMUL R58, R58, 16777216 ;  /* 0x4b8000003a3ae820 */ /* 0x000fe20000400000 */
[----:B------:R-:W-:Y:S01]  /*0950*/  @P5 FMUL R7, R7, 0.25 ;  /* 0x3e80000007075820 */ /* 0x000fe20000400000 */
[----:B0-----:R-:W-:-:S03]  /*0960*/  FFMA R53, R4, R8, R17 ;  /* 0x0000000804357223 */ /* 0x001fc60000000011 */
[----:B------:R-:W-:Y:S02]  /*0970*/  @!P6 FMUL R7, R7, 16777216 ;  /* 0x4b8000000707e820 */ /* 0x000fe40000400000 */
[----:B------:R-:W0:Y:S01]  /*0980*/  MUFU.RCP R6, R6 ;  /* 0x0000000600067308 */ /* 0x000e220000001000 */
[----:B-1----:R-:W-:-:S07]  /*0990*/  FFMA R54, R5, R9, R18 ;  /* 0x0000000905367223 */ /* 0x002fce0000000012 */
[----:B------:R-:W1:Y:S01]  /*09a0*/  MUFU.RCP R7, R7 ;  /* 0x0000000700077308 */ /* 0x000e620000001000 */
[----:B------:R-:W2:Y:S01]  /*09b0*/  LDS.128 R8, [R26+0x10] ;  /* 0x000010001a087984 */ /* 0x000ea20000000c00 */
[----:B------:R-:W-:Y:S01]  /*09c0*/  FADD R5, R52, -R53 ;  /* 0x8000003534057221 */ /* 0x000fe20000000000 */
[----:B------:R-:W-:Y:S01]  /*09d0*/  FADD R4, R51, -R54 ;  /* 0x8000003633047221 */ /* 0x000fe20000000000 */
[----:B------:R-:W-:Y:S02]  /*09e0*/  FADD R51, R48, -R23 ;  /* 0x8000001730337221 */ /* 0x000fe40000000000 */
[----:B------:R-:W-:Y:S01]  /*09f0*/  FFMA R5, R59, R5, R0 ;  /* 0x000000053b057223 */ /* 0x000fe20000000000 */
[----:B0-----:R-:W-:Y:S01]  /*0a00*/  FFMA R61, R6, R61, R19 ;  /* 0x0000003d063d7223 */ /* 0x001fe20000000013 */
[----:B------:R-:W-:Y:S01]  /*0a10*/  FMUL R6, R51, 0.25 ;  /* 0x3e80000033067820 */ /* 0x000fe20000400000 */
[----:B------:R-:W-:Y:S01]  /*0a20*/  FFMA R4, R56, R4, R3 ;  /* 0x0000000438047223 */ /* 0x000fe20000000003 */
[----:B------:R-:W-:Y:S01]  /*0a30*/  FADD R59, R46, -R25 ;  /* 0x800000192e3b7221 */ /* 0x000fe20000000000 */
[----:B-1----:R-:W-:Y:S01]  /*0a40*/  FFMA R58, R7, R58, R20 ;  /* 0x0000003a073a7223 */ /* 0x002fe20000000014 */
[----:B------:R-:W-:Y:S01]  /*0a50*/  FADD R7, R50, -R61 ;  /* 0x8000003d32077221 */ /* 0x000fe20000000000 */
[----:B------:R-:W-:-:S03]  /*0a60*/  FADD R50, R45, -R24 ;  /* 0x800000182d327221 */ /* 0x000fc60000000000 */
[----:B------:R-:W-:Y:S01]  /*0a70*/  FFMA R7, R55, R7, R2 ;  /* 0x0000000737077223 */ /* 0x000fe20000000002 */
[C---:B--2---:R-:W-:Y:S02]  /*0a80*/  FSETP.GT.AND P3, PT, |R8|.reuse, 8.50705917302346158658e+37, PT ;  /* 0x7e8000000800780b */ /* 0x044fe40003f64200 */
[----:B------:R-:W-:Y:S02]  /*0a90*/  FSETP.GT.AND P4, PT, |R9|, 8.50705917302346158658e+37, PT ;  /* 0x7e8000000900780b */ /* 0x000fe40003f84200 */
[----:B------:R-:W-:Y:S02]  /*0aa0*/  FSETP.GEU.AND P2, PT, |R8|, 1.175494350822287508e-38, PT ;  /* 0x008000000800780b */ /* 0x000fe40003f4e200 */
[----:B------:R-:W-:Y:S02]  /*0ab0*/  FSEL R69, R69, R60, P3 ;  /* 0x0000003c45457208 */ /* 0x000fe40001800000 */
[----:B------:R-:W-:Y:S01]  /*0ac0*/  FSEL R56, R6, R51, P4 ;  /* 0x0000003306387208 */ /* 0x000fe20002000000 */
[----:B------:R-:W-:Y:S01]  /*0ad0*/  FADD R6, R49, -R58 ;  /* 0x8000003a31067221 */ /* 0x000fe20000000000 */
[----:B------:R-:W-:Y:S01]  /*0ae0*/  FSETP.GEU.AND P5, PT, |R10|, 1.175494350822287508e-38, PT ;  /* 0x008000000a00780b */ /* 0x000fe20003fae200 */
[----:B------:R-:W-:-:S02]  /*0af0*/  FMUL R49, R50, 0.25 ;  /* 0x3e80000032317820 */ /* 0x000fc40000400000 */
[----:B------:R-:W-:Y:S01]  /*0b00*/  @P3 FMUL R8, R8, 0.25 ;  /* 0x3e80000008083820 */ /* 0x000fe20000400000 */
[C---:B------:R-:W-:Y:S01]  /*0b10*/  FSETP.GEU.AND P3, PT, |R9|.reuse, 1.175494350822287508e-38, PT ;  /* 0x008000000900780b */ /* 0x040fe20003f6e200 */
[----:B------:R-:W-:Y:S01]  /*0b20*/  @P4 FMUL R9, R9, 0.25 ;  /* 0x3e80000009094820 */ /* 0x000fe20000400000 */
[----:B------:R-:W-:Y:S01]  /*0b30*/  FSETP.GT.AND P4, PT, |R10|, 8.50705917302346158658e+37, PT ;  /* 0x7e8000000a00780b */ /* 0x000fe20003f84200 */
[----:B------:R-:W-:Y:S01]  /*0b40*/  @!P2 FMUL R69, R69, 16777216 ;  /* 0x4b8000004545a820 */ /* 0x000fe20000400000 */
[----:B------:R-:W-:Y:S01]  /*0b50*/  @!P2 FMUL R8, R8, 16777216 ;  /* 0x4b8000000808a820 */ /* 0x000fe20000400000 */
[----:B------:R-:W-:Y:S01]  /*0b60*/  FSETP.GT.AND P2, PT, |R11|, 8.50705917302346158658e+37, PT ;  /* 0x7e8000000b00780b */ /* 0x000fe20003f44200 */
[----:B------:R-:W-:Y:S01]  /*0b70*/  FFMA R57, R57, R6, R12 ;  /* 0x0000000639397223 */ /* 0x000fe2000000000c */
[----:B------:R-:W-:Y:S02]  /*0b80*/  FSEL R68, R49, R50, P4 ;  /* 0x0000003231447208 */ /* 0x000fe40002000000 */
[----:B------:R-:W0:Y:S03]  /*0b90*/  MUFU.RCP R49, R8 ;  /* 0x0000000800317308 */ /* 0x000e260000001000 */
[----:B------:R-:W-:Y:S01]  /*0ba0*/  @!P5 FMUL R68, R68, 16777216 ;  /* 0x4b8000004444d820 */ /* 0x000fe20000400000 */
[----:B------:R-:W-:Y:S01]  /*0bb0*/  @!P3 FMUL R9, R9, 16777216 ;  /* 0x4b8000000909b820 */ /* 0x000fe20000400000 */
[----:B------:R-:W-:Y:S01]  /*0bc0*/  @!P3 FMUL R56, R56, 16777216 ;  /* 0x4b8000003838b820 */ /* 0x000fe20000400000 */
[C---:B------:R-:W-:Y:S01]  /*0bd0*/  FSETP.GEU.AND P3, PT, |R11|.reuse, 1.175494350822287508e-38, PT ;  /* 0x008000000b00780b */ /* 0x040fe20003f6e200 */
[----:B------:R-:W-:Y:S01]  /*0be0*/  @P4 FMUL R10, R10, 0.25 ;  /* 0x3e8000000a0a4820 */ /* 0x000fe20000400000 */
[----:B------:R-:W1:Y:S01]  /*0bf0*/  MUFU.RCP R52, R9 ;  /* 0x0000000900347308 */ /* 0x000e620000001000 */
[----:B------:R-:W-:-:S02]  /*0c00*/  @P2 FMUL R11, R11, 0.25 ;  /* 0x3e8000000b0b2820 */ /* 0x000fc40000400000 */
[----:B------:R-:W-:-:S05]  /*0c10*/  @!P5 FMUL R10, R10, 16777216 ;  /* 0x4b8000000a0ad820 */ /* 0x000fca0000400000 */
[----:B------:R-:W2:Y:S01]  /*0c20*/  MUFU.RCP R9, R10 ;  /* 0x0000000a00097308 */ /* 0x000ea20000001000 */
[----:B0-----:R-:W-:Y:S01]  /*0c30*/  FFMA R6, R49, R69, R22 ;  /* 0x0000004531067223 */ /* 0x001fe20000000016 */
[----:B------:R-:W-:Y:S01]  /*0c40*/  MOV R49, R58 ;  /* 0x0000003a00317202 */ /* 0x000fe20000000f00 */
[----:B------:R-:W-:-:S05]  /*0c50*/  @!P3 FMUL R11, R11, 16777216 ;  /* 0x4b8000000b0bb820 */ /* 0x000fca0000400000 */
[----:B------:R-:W0:Y:S01]  /*0c60*/  MUFU.RCP R8, R11 ;  /* 0x0000000b00087308 */ /* 0x000e220000001000 */
[----:B-1----:R-:W-:Y:S01]  /*0c70*/  FFMA R55, R52, R56, R23 ;  /* 0x0000003834377223 */ /* 0x002fe20000000017 */
[----:B------:R-:W-:-:S05]  /*0c80*/  FMUL R52, R59, 0.25 ;  /* 0x3e8000003b347820 */ /* 0x000fca0000400000 */
[----:B------:R-:W-:Y:S01]  /*0c90*/  FSEL R52, R52, R59, P2 ;  /* 0x0000003b34347208 */ /* 0x000fe20001000000 */
[----:B--2---:R-:W-:Y:S01]  /*0ca0*/  FFMA R68, R9, R68, R24 ;  /* 0x0000004409447223 */ /* 0x004fe20000000018 */
[----:B------:R-:W-:Y:S01]  /*0cb0*/  FADD R9, R47, -R6 ;  /* 0x800000062f097221 */ /* 0x000fe20000000000 */
[----:B------:R-:W-:Y:S02]  /*0cc0*/  MOV R47, R6 ;  /* 0x00000006002f7202 */ /* 0x000fe40000000f00 */
[----:B------:R-:W-:Y:S01]  /*0cd0*/  @!P3 FMUL R52, R52, 16777216 ;  /* 0x4b8000003434b820 */ /* 0x000fe20000400000 */
[----:B------:R-:W-:Y:S01]  /*0ce0*/  FFMA R60, R60, R9, R13 ;  /* 0x000000093c3c7223 */ /* 0x000fe2000000000d */
[----:B------:R-:W-:Y:S01]  /*0cf0*/  FADD R9, R48, -R55 ;  /* 0x8000003730097221 */ /* 0x000fe20000000000 */
[----:B------:R-:W-:Y:S01]  /*0d00*/  MOV R48, R55 ;  /* 0x0000003700307202 */ /* 0x000fe20000000f00 */
[----:B0-----:R-:W-:Y:S01]  /*0d10*/  FFMA R69, R8, R52, R25 ;  /* 0x0000003408457223 */ /* 0x001fe20000000019 */
[----:B------:R-:W-:Y:S01]  /*0d20*/  FADD R8, R45, -R68 ;  /* 0x800000442d087221 */ /* 0x000fe20000000000 */
[----:B------:R-:W-:Y:S01]  /*0d30*/  FFMA R9, R51, R9, R14 ;  /* 0x0000000933097223 */ /* 0x000fe2000000000e */
[----:B------:R-:W-:Y:S01]  /*0d40*/  MOV R52, R53 ;  /* 0x0000003500347202 */ /* 0x000fe20000000f00 */
[----:B------:R-:W-:Y:S01]  /*0d50*/  FADD R45, R46, -R69 ;  /* 0x800000452e2d7221 */ /* 0x000fe20000000000 */
[----:B------:R-:W-:Y:S01]  /*0d60*/  FFMA R8, R50, R8, R15 ;  /* 0x0000000832087223 */ /* 0x000fe2000000000f */
[----:B------:R-:W-:-:S02]  /*0d70*/  MOV R51, R54 ;  /* 0x0000003600337202 */ /* 0x000fc40000000f00 */
[----:B------:R-:W-:Y:S01]  /*0d80*/  FFMA R59, R59, R45, R16 ;  /* 0x0000002d3b3b7223 */ /* 0x000fe20000000010 */
[----:B------:R-:W-:Y:S02]  /*0d90*/  MOV R50, R61 ;  /* 0x0000003d00327202 */ /* 0x000fe40000000f00 */
[----:B------:R-:W-:Y:S02]  /*0da0*/  MOV R45, R68 ;  /* 0x00000044002d7202 */ /* 0x000fe40000000f00 */
[----:B------:R-:W-:-:S02]  /*0db0*/  MOV R46, R69 ;  /* 0x00000045002e7202 */ /* 0x000fc40000000f00 */
.L_x_0:
[----:B------:R-:W-:Y:S01]  /*0dc0*/  UIADD3 UR4, UR4, 0x800, URZ ;  /* 0x0000080004047890 */ /* 0x000fe2000fffe03f */
[----:B------:R-:W-:Y:S02]  /*0dd0*/  FSEL R17, R52, R17, P0 ;  /* 0x0000001134117208 */ /* 0x000fe40000000000 */
[----:B------:R-:W-:Y:S01]  /*0de0*/  FSEL R18, R51, R18, P0 ;  /* 0x0000001233127208 */ /* 0x000fe20000000000 */
[----:B------:R-:W-:Y:S01]  /*0df0*/  UISETP.GE.U32.AND UP1, UPT, UR4, 0x6178, UPT ;  /* 0x000061780400788c */ /* 0x000fe2000bf26070 */
[----:B------:R-:W-:-:S02]  /*0e00*/  FSEL R19, R50, R19, P0 ;  /* 0x0000001332137208 */ /* 0x000fc40000000000 */
[----:B------:R-:W-:Y:S02]  /*0e10*/  FSEL R20, R49, R20, P0 ;  /* 0x0000001431147208 */ /* 0x000fe40000000000 */
[----:B------:R-:W-:Y:S02]  /*0e20*/  FSEL R22, R47, R22, P0 ;  /* 0x000000162f167208 */ /* 0x000fe40000000000 */
[----:B------:R-:W-:Y:S02]  /*0e30*/  FSEL R23, R48, R23, P0 ;  /* 0x0000001730177208 */ /* 0x000fe40000000000 */
[----:B------:R-:W-:Y:S02]  /*0e40*/  FSEL R24, R45, R24, P0 ;  /* 0x000000182d187208 */ /* 0x000fe40000000000 */
[----:B------:R-:W-:Y:S02]  /*0e50*/  FSEL R25, R46, R25, P0 ;  /* 0x000000192e197208 */ /* 0x000fe40000000000 */
        /* <DEDUP_REMOVED lines=8> */
[----:B------:R-:W-:Y:S02]  /*0ee0*/  ISETP.NE.AND P0, PT, R62, RZ, PT ;  /* 0x000000ff3e00720c */ /* 0x000fe40003f05270 */
[----:B------:R-:W-:Y:S02]  /*0ef0*/  ISETP.NE.AND P2, PT, R63, RZ, PT ;  /* 0x000000ff3f00720c */ /* 0x000fe40003f45270 */
[----:B------:R-:W-:Y:S02]  /*0f00*/  FSEL R30, R43, R30, P0 ;  /* 0x0000001e2b1e7208 */ /* 0x000fe40000000000 */
[----:B------:R-:W-:Y:S02]  /*0f10*/  PLOP3.LUT P0, PT, PT, PT, UP1, 0x80, 0x0 ;  /* 0x000000000000781c */ /* 0x000fe40003f0f018 */
[----:B------:R-:W-:-:S02]  /*0f20*/  FSEL R32, R41, R32, P2 ;  /* 0x0000002029207208 */ /* 0x000fc40001000000 */
[----:B------:R-:W-:Y:S02]  /*0f30*/  ISETP.NE.AND P6, PT, R64, RZ, PT ;  /* 0x000000ff4000720c */ /* 0x000fe40003fc5270 */
[----:B------:R-:W-:Y:S02]  /*0f40*/  ISETP.NE.AND P5, PT, R65, RZ, PT ;  /* 0x000000ff4100720c */ /* 0x000fe40003fa5270 */
[----:B------:R-:W-:Y:S02]  /*0f50*/  ISETP.NE.AND P4, PT, R66, RZ, PT ;  /* 0x000000ff4200720c */ /* 0x000fe40003f85270 */
[----:B------:R-:W-:Y:S02]  /*0f60*/  ISETP.NE.AND P3, PT, R67, RZ, PT ;  /* 0x000000ff4300720c */ /* 0x000fe40003f65270 */
[----:B------:R-:W-:Y:S02]  /*0f70*/  PLOP3.LUT P2, PT, PT, PT, UP0, 0x40, 0x0 ;  /* 0x000000000000781c */ /* 0x000fe40003f4e808 */
[----:B------:R-:W-:-:S02]  /*0f80*/  FSEL R34, R39, R34, P6 ;  /* 0x0000002227227208 */ /* 0x000fc40003000000 */
[----:B------:R-:W-:Y:S02]  /*0f90*/  FSEL R36, R37, R36, P5 ;  /* 0x0000002425247208 */ /* 0x000fe40002800000 */
[----:B------:R-:W-:Y:S02]  /*0fa0*/  FSEL R38, R35, R38, P4 ;  /* 0x0000002623267208 */ /* 0x000fe40002000000 */
[----:B------:R-:W-:Y:S02]  /*0fb0*/  FSEL R40, R33, R40, P3 ;  /* 0x0000002821287208 */ /* 0x000fe40001800000 */
[----:B------:R-:W-:Y:S02]  /*0fc0*/  FSEL R42, R31, R42, P1 ;  /* 0x0000002a1f2a7208 */ /* 0x000fe40000800000 */
[----:B------:R-:W-:Y:S01]  /*0fd0*/  FSEL R28, R44, R28, P2 ;  /* 0x0000001c2c1c7208 */ /* 0x000fe20001000000 */
[----:B------:R-:W-:Y:S05]  /*0fe0*/  @!P0 BRA `(.L_x_1) ;  /* 0xfffff1d000008947 */ /* 0x000fea000383ffff */
[----:B------:R-:W-:Y:S06]  /*0ff0*/  BAR.SYNC 0x0 ;  /* 0x0000000000007b1d */ /* 0x000fec0000000000 */
[----:B------:R-:W-:Y:S01]  /*1000*/  STS [R21.X4], R28 ;  /* 0x0000001c15007388 */ /* 0x000fe20000004800 */
[----:B------:R-:W-:Y:S01]  /*1010*/  FADD R18, -R17, R18 ;  /* 0x0000001211127221 */ /* 0x000fe20000000100 */
[----:B------:R-:W-:-:S02]  /*1020*/  UMOV UR9, 0x4 ;  /* 0x0000000400097882 */ /* 0x000fc40000000000 */
[----:B------:R-:W-:Y:S01]  /*1030*/  STS [R21.X4+0x400], R30 ;  /* 0x0004001e15007388 */ /* 0x000fe20000004800 */
[----:B------:R-:W-:Y:S02]  /*1040*/  ULDC.64 UR4, c[0x0][0x168] ;  /* 0x00005a0000047ab9 */ /* 0x000fe40000000a00 */
[----:B------:R-:W-:Y:S01]  /*1050*/  UIMAD.WIDE UR4, UR8, UR9, UR4 ;  /* 0x00000009080472a5 */ /* 0x000fe2000f8e0204 */
[----:B------:R-:W-:Y:S01]  /*1060*/  STS [R21.X4+0x800], R32 ;  /* 0x0008002015007388 */ /* 0x000fe20000004800 */
[----:B------:R-:W-:Y:S02]  /*1070*/  ULDC.64 UR6, c[0x0][0x170] ;  /* 0x00005c0000067ab9 */ /* 0x000fe40000000a00 */
[----:B------:R-:W-:Y:S01]  /*1080*/  UIMAD.WIDE UR6, UR8, UR9, UR6 ;  /* 0x00000009080672a5 */ /* 0x000fe2000f8e0206 */
[----:B------:R-:W-:Y:S04]  /*1090*/  STS [R21.X4+0xc00], R34 ;  /* 0x000c002215007388 */ /* 0x000fe80000004800 */
[----:B------:R-:W-:Y:S04]  /*10a0*/  STS [R21.X4+0x1000], R36 ;  /* 0x0010002415007388 */ /* 0x000fe80000004800 */
[----:B------:R-:W-:Y:S04]  /*10b0*/  STS [R21.X4+0x1400], R38 ;  /* 0x0014002615007388 */ /* 0x000fe80000004800 */
[----:B------:R-:W-:Y:S04]  /*10c0*/  STS [R21.X4+0x1800], R40 ;  /* 0x0018002815007388 */ /* 0x000fe80000004800 */
[----:B------:R-:W-:Y:S04]  /*10d0*/  STS [R21.X4+0x1c00], R42 ;  /* 0x001c002a15007388 */ /* 0x000fe80000004800 */
[----:B------:R-:W-:Y:S06]  /*10e0*/  BAR.SYNC 0x0 ;  /* 0x0000000000007b1d */ /* 0x000fec0000000000 */
[----:B------:R-:W0:Y:S02]  /*10f0*/  LDS.128 R8, [R26] ;  /* 0x000000001a087984 */ /* 0x000e240000000c00 */
[----:B0-----:R-:W-:-:S04]  /*1100*/  FADD R29, R8, R9 ;  /* 0x00000009081d7221 */ /* 0x001fc80000000000 */
[C---:B------:R-:W-:Y:S01]  /*1110*/  FMUL R4, R29.reuse, 0.25 ;  /* 0x3e8000001d047820 */ /* 0x040fe20000400000 */
[C---:B------:R-:W-:Y:S01]  /*1120*/  FSETP.GEU.AND P3, PT, |R29|.reuse, 1.175494350822287508e-38, PT ;  /* 0x008000001d00780b */ /* 0x040fe20003f6e200 */
[----:B------:R-:W-:Y:S01]  /*1130*/  FADD R30, R10, R29 ;  /* 0x0000001d0a1e7221 */ /* 0x000fe20000000000 */
[----:B------:R-:W-:-:S03]  /*1140*/  FSETP.GT.AND P1, PT, |R29|, 8.50705917302346158658e+37, PT ;  /* 0x7e8000001d00780b */ /* 0x000fc60003f24200 */
[----:B------:R-:W-:Y:S01]  /*1150*/  FADD R27, R11, R30 ;  /* 0x0000001e0b1b7221 */ /* 0x000fe20000000000 */
[----:B------:R-:W-:Y:S01]  /*1160*/  FSEL R28, R4, R29, P1 ;  /* 0x0000001d041c7208 */ /* 0x000fe20000800000 */
[----:B------:R-:W-:Y:S01]  /*1170*/  FMUL R31, R30, 0.25 ;  /* 0x3e8000001e1f7820 */ /* 0x000fe20000400000 */
[----:B------:R-:W0:Y:S04]  /*1180*/  LDS.128 R4, [R26+0x10] ;  /* 0x000010001a047984 */ /* 0x000e280000000c00 */
[----:B------:R-:W-:Y:S06]  /*1190*/  BAR.SYNC 0x0 ;  /* 0x0000000000007b1d */ /* 0x000fec0000000000 */
[----:B------:R-:W-:Y:S01]  /*11a0*/  @!P3 FMUL R28, R28, 16777216 ;  /* 0x4b8000001c1cb820 */ /* 0x000fe20000400000 */
[C---:B------:R-:W-:Y:S01]  /*11b0*/  FSETP.GEU.AND P4, PT, |R30|.reuse, 1.175494350822287508e-38, PT ;  /* 0x008000001e00780b */ /* 0x040fe20003f8e200 */
[----:B------:R-:W-:Y:S01]  /*11c0*/  @P1 FMUL R9, R9, 0.25 ;  /* 0x3e80000009091820 */ /* 0x000fe20000400000 */
[C---:B------:R-:W-:Y:S01]  /*11d0*/  FSETP.GEU.AND P0, PT, |R27|.reuse, 1.175494350822287508e-38, PT ;  /* 0x008000001b00780b */ /* 0x040fe20003f0e200 */
[C---:B------:R-:W-:Y:S01]  /*11e0*/  FMUL R34, R27.reuse, 0.25 ;  /* 0x3e8000001b227820 */ /* 0x040fe20000400000 */
[----:B------:R-:W-:Y:S01]  /*11f0*/  FSETP.GT.AND P2, PT, |R30|, 8.50705917302346158658e+37, PT ;  /* 0x7e8000001e00780b */ /* 0x000fe20003f44200 */
[----:B------:R-:W1:Y:S01]  /*1200*/  MUFU.RCP R28, R28 ;  /* 0x0000001c001c7308 */ /* 0x000e620000001000 */
[----:B------:R-:W-:Y:S01]  /*1210*/  FSETP.GT.AND P1, PT, |R27|, 8.50705917302346158658e+37, PT ;  /* 0x7e8000001b00780b */ /* 0x000fe20003f24200 */
[----:B------:R-:W-:Y:S01]  /*1220*/  @!P3 FMUL R9, R9, 16777216 ;  /* 0x4b8000000909b820 */ /* 0x000fe20000400000 */
[----:B------:R-:W-:Y:S01]  /*1230*/  FSEL R32, R31, R30, P2 ;  /* 0x0000001e1f207208 */ /* 0x000fe20001000000 */
[----:B------:R-:W-:Y:S01]  /*1240*/  FMUL R31, R18, R18 ;  /* 0x00000012121f7220 */ /* 0x000fe20000400000 */
[----:B------:R-:W-:Y:S01]  /*1250*/  FSEL R34, R34, R27, P1 ;  /* 0x0000001b22227208 */ /* 0x000fe20000800000 */
[----:B------:R-:W-:-:S02]  /*1260*/  FADD R26, R0, R3 ;  /* 0x00000003001a7221 */ /* 0x000fc40000000000 */
[----:B------:R-:W-:Y:S01]  /*1270*/  @!P4 FMUL R32, R32, 16777216 ;  /* 0x4b8000002020c820 */ /* 0x000fe20000400000 */
[----:B------:R-:W-:Y:S01]  /*1280*/  FMUL R31, R8, R31 ;  /* 0x0000001f081f7220 */ /* 0x000fe20000400000 */
[----:B------:R-:W-:Y:S02]  /*1290*/  @!P0 FMUL R34, R34, 16777216 ;  /* 0x4b80000022228820 */ /* 0x000fe40000400000 */
[----:B------:R-:W2:Y:S01]  /*12a0*/  MUFU.RCP R33, R32 ;  /* 0x0000002000217308 */ /* 0x000ea20000001000 */
[----:B------:R-:W-:Y:S01]  /*12b0*/  @P2 FMUL R10, R10, 0.25 ;  /* 0x3e8000000a0a2820 */ /* 0x000fe20000400000 */
[----:B------:R-:W-:Y:S01]  /*12c0*/  FSETP.NEU.AND P2, PT, R29, RZ, PT ;  /* 0x000000ff1d00720b */ /* 0x000fe20003f4d000 */
[----:B------:R-:W-:Y:S01]  /*12d0*/  @P1 FMUL R11, R11, 0.25 ;  /* 0x3e8000000b0b1820 */ /* 0x000fe20000400000 */
[----:B-1----:R-:W-:Y:S01]  /*12e0*/  FMUL R9, R28, R9 ;  /* 0x000000091c097220 */ /* 0x002fe20000400000 */
[----:B------:R-:W-:Y:S01]  /*12f0*/  @!P4 FMUL R10, R10, 16777216 ;  /* 0x4b8000000a0ac820 */ /* 0x000fe20000400000 */
[----:B------:R-:W-:Y:S01]  /*1300*/  FSETP.NEU.AND P1, PT, R30, RZ, PT ;  /* 0x000000ff1e00720b */ /* 0x000fe20003f2d000 */
[----:B------:R-:W-:Y:S01]  /*1310*/  @!P0 FMUL R11, R11, 16777216 ;  /* 0x4b8000000b0b8820 */ /* 0x000fe20000400000 */
[----:B------:R-:W1:Y:S01]  /*1320*/  MUFU.RCP R34, R34 ;  /* 0x0000002200227308 */ /* 0x000e620000001000 */
[----:B------:R-:W-:-:S02]  /*1330*/  FSEL R9, R9, RZ, P2 ;  /* 0x000000ff09097208 */ /* 0x000fc40001000000 */
[----:B------:R-:W-:-:S03]  /*1340*/  FSETP.NEU.AND P0, PT, R27, RZ, PT ;  /* 0x000000ff1b00720b */ /* 0x000fc60003f0d000 */
[----:B------:R-:W-:Y:S01]  /*1350*/  FFMA R18, R18, R9, R17 ;  /* 0x0000000912127223 */ /* 0x000fe20000000011 */
[----:B------:R-:W-:Y:S01]  /*1360*/  FFMA R31, R9, R31, R26 ;  /* 0x0000001f091f7223 */ /* 0x000fe2000000001a */
[----:B0-----:R-:W-:Y:S01]  /*1370*/  FADD R26, R4, R27 ;  /* 0x0000001b041a7221 */ /* 0x001fe20000000000 */
[----:B--2---:R-:W-:Y:S01]  /*1380*/  FMUL R33, R33, R10 ;  /* 0x0000000a21217220 */ /* 0x004fe20000400000 */
[----:B------:R-:W-:Y:S01]  /*1390*/  FADD R19, R19, -R18 ;  /* 0x8000001213137221 */ /* 0x000fe20000000000 */
[----:B------:R-:W-:Y:S01]  /*13a0*/  FADD R8, R2, R31 ;  /* 0x0000001f02087221 */ /* 0x000fe20000000000 */
[----:B------:R-:W-:Y:S01]  /*13b0*/  FADD R9, R5, R26 ;  /* 0x0000001a05097221 */ /* 0x000fe20000000000 */
[----:B------:R-:W-:Y:S01]  /*13c0*/  FSETP.GEU.AND P4, PT, |R26|, 1.175494350822287508e-38, PT ;  /* 0x008000001a00780b */ /* 0x000fe20003f8e200 */
[----:B------:R-:W-:Y:S01]  /*13d0*/  FMUL R10, R19, R19 ;  /* 0x00000013130a7220 */ /* 0x000fe20000400000 */
[----:B------:R-:W-:Y:S01]  /*13e0*/  FSEL R33, R33, RZ, P1 ;  /* 0x000000ff21217208 */ /* 0x000fe20000800000 */
[----:B-1----:R-:W-:Y:S01]  /*13f0*/  FMUL R34, R34, R11 ;  /* 0x0000000b22227220 */ /* 0x002fe20000400000 */
[C---:B------:R-:W-:Y:S01]  /*1400*/  FMUL R11, R26.reuse, 0.25 ;  /* 0x3e8000001a0b7820 */ /* 0x040fe20000400000 */
[----:B------:R-:W-:Y:S01]  /*1410*/  FSETP.GT.AND P5, PT, |R26|, 8.50705917302346158658e+37, PT ;  /* 0x7e8000001a00780b */ /* 0x000fe20003fa4200 */
[----:B------:R-:W-:Y:S01]  /*1420*/  FMUL R10, R29, R10 ;  /* 0x0000000a1d0a7220 */ /* 0x000fe20000400000 */
[----:B------:R-:W-:Y:S01]  /*1430*/  FFMA R19, R19, R33, R18 ;  /* 0x0000002113137223 */ /* 0x000fe20000000012 */
[----:B------:R-:W-:-:S02]  /*1440*/  FSETP.GEU.AND P3, PT, |R9|, 1.175494350822287508e-38, PT ;  /* 0x008000000900780b */ /* 0x000fc40003f6e200 */
[----:B------:R-:W-:Y:S01]  /*1450*/  FSEL R17, R11, R26, P5 ;  /* 0x0000001a0b117208 */ /* 0x000fe20002800000 */
[----:B------:R-:W-:Y:S01]  /*1460*/  FFMA R33, R33, R10, R8 ;  /* 0x0000000a21217223 */ /* 0x000fe20000000008 */
[C---:B------:R-:W-:Y:S01]  /*1470*/  FMUL R8, R9.reuse, 0.25 ;  /* 0x3e80000009087820 */ /* 0x040fe20000400000 */
[----:B------:R-:W-:Y:S01]  /*1480*/  FADD R20, R20, -R19 ;  /* 0x8000001314147221 */ /* 0x000fe20000000000 */
[----:B------:R-:W-:Y:S01]  /*1490*/  FSETP.GT.AND P2, PT, |R9|, 8.50705917302346158658e+37, PT ;  /* 0x7e8000000900780b */ /* 0x000fe20003f44200 */
[----:B------:R-:W-:Y:S01]  /*14a0*/  FADD R10, R6, R9 ;  /* 0x00000009060a7221 */ /* 0x000fe20000000000 */
[----:B------:R-:W-:Y:S01]  /*14b0*/  @!P4 FMUL R17, R17, 16777216 ;  /* 0x4b8000001111c820 */ /* 0x000fe20000400000 */
[----:B------:R-:W-:Y:S01]  /*14c0*/  FADD R33, R12, R33 ;  /* 0x000000210c217221 */ /* 0x000fe20000000000 */
[----:B------:R-:W-:Y:S01]  /*14d0*/  FMUL R11, R20, R20 ;  /* 0x00000014140b7220 */ /* 0x000fe20000400000 */
[----:B------:R-:W-:Y:S01]  /*14e0*/  FSEL R12, R8, R9, P2 ;  /* 0x00000009080c7208 */ /* 0x000fe20001000000 */
[----:B------:R-:W-:Y:S01]  /*14f0*/  FADD R8, R7, R10 ;  /* 0x0000000a07087221 */ /* 0x000fe20000000000 */
[----:B------:R-:W-:Y:S01]  /*1500*/  FSEL R34, R34, RZ, P0 ;  /* 0x000000ff22227208 */ /* 0x000fe20000000000 */
[----:B------:R-:W-:Y:S01]  /*1510*/  FMUL R11, R30, R11 ;  /* 0x0000000b1e0b7220 */ /* 0x000fe20000400000 */
[C---:B------:R-:W-:Y:S01]  /*1520*/  FSETP.GEU.AND P0, PT, |R10|.reuse, 1.175494350822287508e-38, PT ;  /* 0x008000000a00780b */ /* 0x040fe20003f0e200 */
[----:B------:R-:W0:Y:S01]  /*1530*/  MUFU.RCP R17, R17 ;  /* 0x0000001100117308 */ /* 0x000e220000001000 */
[----:B------:R-:W-:Y:S01]  /*1540*/  FMUL R29, R10, 0.25 ;  /* 0x3e8000000a1d7820 */ /* 0x000fe20000400000 */
[----:B------:R-:W-:Y:S01]  /*1550*/  @P5 FMUL R4, R4, 0.25 ;  /* 0x3e80000004045820 */ /* 0x000fe20000400000 */
[----:B------:R-:W-:Y:S01]  /*1560*/  FSETP.GT.AND P1, PT, |R10|, 8.50705917302346158658e+37, PT ;  /* 0x7e8000000a00780b */ /* 0x000fe20003f24200 */
[----:B------:R-:W-:Y:S01]  /*1570*/  FFMA R19, R20, R34, R19 ;  /* 0x0000002214137223 */ /* 0x000fe20000000013 */
[----:B------:R-:W-:Y:S01]  /*1580*/  FSETP.GEU.AND P5, PT, |R8|, 1.175494350822287508e-38, PT ;  /* 0x008000000800780b */ /* 0x000fe20003fae200 */
[----:B------:R-:W-:Y:S01]  /*1590*/  @!P3 FMUL R12, R12, 16777216 ;  /* 0x4b8000000c0cb820 */ /* 0x000fe20000400000 */
[----:B------:R-:W-:Y:S01]  /*15a0*/  FFMA R34, R34, R11, R33 ;  /* 0x0000000b22227223 */ /* 0x000fe20000000021 */
[----:B------:R-:W-:Y:S01]  /*15b0*/  @!P4 FMUL R4, R4, 16777216 ;  /* 0x4b8000000404c820 */ /* 0x000fe20000400000 */
[C---:B------:R-:W-:Y:S01]  /*15c0*/  FMUL R11, R8.reuse, 0.25 ;  /* 0x3e800000080b7820 */ /* 0x040fe20000400000 */
[----:B------:R-:W-:Y:S01]  /*15d0*/  FSEL R29, R29, R10, P1 ;  /* 0x0000000a1d1d7208 */ /* 0x000fe20000800000 */
[----:B------:R-:W1:Y:S01]  /*15e0*/  SHFL.BFLY PT, R31, R8, 0x10, 0x1f ;  /* 0x0e001f00081f7f89 */ /* 0x000e6200000e0000 */
[----:B------:R-:W-:Y:S01]  /*15f0*/  FSETP.GT.AND P4, PT, |R8|, 8.50705917302346158658e+37, PT ;  /* 0x7e8000000800780b */ /* 0x000fe20003f84200 */
[----:B------:R-:W2:Y:S01]  /*1600*/  MUFU.RCP R12, R12 ;  /* 0x0000000c000c7308 */ /* 0x000ea20000001000 */
[----:B------:R-:W-:Y:S01]  /*1610*/  FSETP.NEU.AND P6, PT, R26, RZ, PT ;  /* 0x000000ff1a00720b */ /* 0x000fe20003fcd000 */
[----:B------:R-:W-:Y:S01]  /*1620*/  @!P0 FMUL R29, R29, 16777216 ;  /* 0x4b8000001d1d8820 */ /* 0x000fe20000400000 */
[----:B------:R-:W-:Y:S01]  /*1630*/  FSEL R11, R11, R8, P4 ;  /* 0x000000080b0b7208 */ /* 0x000fe20002000000 */
[----:B0-----:R-:W-:Y:S01]  /*1640*/  FMUL R17, R17, R4 ;  /* 0x0000000411117220 */ /* 0x001fe20000400000 */
[----:B------:R-:W-:Y:S01]  /*1650*/  @P2 FMUL R5, R5, 0.25 ;  /* 0x3e80000005052820 */ /* 0x000fe20000400000 */
[--C-:B------:R-:W-:Y:S01]  /*1660*/  FADD R22, R22, -R19.reuse ;  /* 0x8000001316167221 */ /* 0x100fe20000000000 */
[----:B------:R-:W-:Y:S01]  /*1670*/  @P1 FMUL R6, R6, 0.25 ;  /* 0x3e80000006061820 */ /* 0x000fe20000400000 */
[----:B------:R-:W-:Y:S01]  /*1680*/  @!P5 FMUL R11, R11, 16777216 ;  /* 0x4b8000000b0bd820 */ /* 0x000fe20000400000 */
[----:B------:R-:W0:Y:S01]  /*1690*/  MUFU.RCP R29, R29 ;  /* 0x0000001d001d7308 */ /* 0x000e220000001000 */
[----:B------:R-:W-:Y:S01]  /*16a0*/  @!P3 FMUL R5, R5, 16777216 ;  /* 0x4b8000000505b820 */ /* 0x000fe20000400000 */
[----:B------:R-:W-:Y:S01]  /*16b0*/  FSEL R17, R17, RZ, P6 ;  /* 0x000000ff11117208 */ /* 0x000fe20003000000 */
[----:B------:R-:W-:Y:S01]  /*16c0*/  FMUL R4, R22, R22 ;  /* 0x0000001616047220 */ /* 0x000fe20000400000 */
[----:B------:R-:W-:Y:S01]  /*16d0*/  FSETP.NEU.AND P1, PT, R9, RZ, PT ;  /* 0x000000ff0900720b */ /* 0x000fe20003f2d000 */
[----:B------:R-:W-:Y:S01]  /*16e0*/  @P4 FMUL R7, R7, 0.25 ;  /* 0x3e80000007074820 */ /* 0x000fe20000400000 */
[----:B------:R-:W-:Y:S01]  /*16f0*/  @!P0 FMUL R6, R6, 16777216 ;  /* 0x4b80000006068820 */ /* 0x000fe20000400000 */
[----:B--2---:R-:W-:Y:S01]  /*1700*/  FMUL R12, R12, R5 ;  /* 0x000000050c0c7220 */ /* 0x004fe20000400000 */
[----:B------:R-:W2:Y:S01]  /*1710*/  MUFU.RCP R18, R11 ;  /* 0x0000000b00127308 */ /* 0x000ea20000001000 */
[----:B------:R-:W-:Y:S01]  /*1720*/  FFMA R22, R22, R17, R19 ;  /* 0x0000001116167223 */ /* 0x000fe20000000013 */
[----:B------:R-:W-:Y:S01]  /*1730*/  @!P5 FMUL R7, R7, 16777216 ;  /* 0x4b8000000707d820 */ /* 0x000fe20000400000 */
[----:B------:R-:W-:Y:S01]  /*1740*/  FADD R34, R13, R34 ;  /* 0x000000220d227221 */ /* 0x000fe20000000000 */
[----:B------:R-:W-:Y:S01]  /*1750*/  FSEL R12, R12, RZ, P1 ;  /* 0x000000ff0c0c7208 */ /* 0x000fe20000800000 */
[--C-:B------:R-:W-:Y:S01]  /*1760*/  FADD R23, R23, -R22.reuse ;  /* 0x8000001617177221 */ /* 0x100fe20000000000 */
[----:B------:R-:W-:Y:S01]  /*1770*/  FMUL R4, R27, R4 ;  /* 0x000000041b047220 */ /* 0x000fe20000400000 */
[----:B------:R-:W-:Y:S01]  /*1780*/  FSETP.NEU.AND P0, PT, R10, RZ, PT ;  /* 0x000000ff0a00720b */ /* 0x000fe20003f0d000 */
[----:B0-----:R-:W-:Y:S01]  /*1790*/  FMUL R29, R29, R6 ;  /* 0x000000061d1d7220 */ /* 0x001fe20000400000 */
[C---:B------:R-:W-:Y:S01]  /*17a0*/  FMUL R5, R23.reuse, R23 ;  /* 0x0000001717057220 */ /* 0x040fe20000400000 */
[----:B------:R-:W-:Y:S01]  /*17b0*/  FFMA R23, R23, R12, R22 ;  /* 0x0000000c17177223 */ /* 0x000fe20000000016 */
[----:B------:R-:W-:Y:S01]  /*17c0*/  FFMA R17, R17, R4, R34 ;  /* 0x0000000411117223 */ /* 0x000fe20000000022 */
[----:B------:R-:W-:Y:S01]  /*17d0*/  FSETP.NEU.AND P1, PT, R8, RZ, PT ;  /* 0x000000ff0800720b */ /* 0x000fe20003f2d000 */
[----:B------:R-:W-:Y:S01]  /*17e0*/  FMUL R5, R26, R5 ;  /* 0x000000051a057220 */ /* 0x000fe20000400000 */
[----:B------:R-:W-:Y:S01]  /*17f0*/  FSEL R29, R29, RZ, P0 ;  /* 0x000000ff1d1d7208 */ /* 0x000fe20000000000 */
[----:B------:R-:W-:Y:S01]  /*1800*/  FADD R24, R24, -R23 ;  /* 0x8000001718187221 */ /* 0x000fe20000000000 */
[----:B--2---:R-:W-:Y:S01]  /*1810*/  FMUL R18, R18, R7 ;  /* 0x0000000712127220 */ /* 0x004fe20000400000 */
[----:B-1----:R-:W-:Y:S01]  /*1820*/  FADD R7, R8, R31 ;  /* 0x0000001f08077221 */ /* 0x002fe20000000000 */
[----:B------:R-:W-:Y:S01]  /*1830*/  FADD R17, R14, R17 ;  /* 0x000000110e117221 */ /* 0x000fe20000000000 */
[C---:B------:R-:W-:Y:S01]  /*1840*/  FFMA R4, R24.reuse, R29, R23 ;  /* 0x0000001d18047223 */ /* 0x040fe20000000017 */
[----:B------:R-:W-:Y:S01]  /*1850*/  FMUL R24, R24, R24 ;  /* 0x0000001818187220 */ /* 0x000fe20000400000 */
[C---:B------:R-:W-:Y:S01]  /*1860*/  FMUL R6, R7.reuse, 0.25 ;  /* 0x3e80000007067820 */ /* 0x040fe20000400000 */
[C---:B------:R-:W-:Y:S01]  /*1870*/  FSETP.GEU.AND P2, PT, |R7|.reuse, 1.175494350822287508e-38, PT ;  /* 0x008000000700780b */ /* 0x040fe20003f4e200 */
[----:B------:R-:W0:Y:S01]  /*1880*/  SHFL.BFLY PT, R14, R7, 0x8, 0x1f ;  /* 0x0d001f00070e7f89 */ /* 0x000e2200000e0000 */
[----:B------:R-:W-:Y:S01]  /*1890*/  FSETP.GT.AND P0, PT, |R7|, 8.50705917302346158658e+37, PT ;  /* 0x7e8000000700780b */ /* 0x000fe20003f04200 */
[--C-:B------:R-:W-:Y:S01]  /*18a0*/  FADD R25, R25, -R4.reuse ;  /* 0x8000000419197221 */ /* 0x100fe20000000000 */
[----:B------:R-:W-:Y:S01]  /*18b0*/  FSEL R18, R18, RZ, P1 ;  /* 0x000000ff12127208 */ /* 0x000fe20000800000 */
[----:B------:R-:W-:Y:S01]  /*18c0*/  FFMA R12, R12, R5, R17 ;  /* 0x000000050c0c7223 */ /* 0x000fe20000000011 */
[----:B------:R-:W-:Y:S01]  /*18d0*/  FSEL R11, R6, R7, P0 ;  /* 0x00000007060b7208 */ /* 0x000fe20000000000 */
[----:B------:R-:W-:Y:S01]  /*18e0*/  FMUL R24, R9, R24 ;  /* 0x0000001809187220 */ /* 0x000fe20000400000 */
[----:B------:R-:W-:Y:S01]  /*18f0*/  FSETP.NEU.AND P1, PT, R7, RZ, PT ;  /* 0x000000ff0700720b */ /* 0x000fe20003f2d000 */
[----:B------:R-:W-:Y:S01]  /*1900*/  FFMA R4, R25, R18, R4 ;  /* 0x0000001219047223 */ /* 0x000fe20000000004 */
[----:B------:R-:W-:Y:S01]  /*1910*/  FADD R12, R15, R12 ;  /* 0x0000000c0f0c7221 */ /* 0x000fe20000000000 */
[----:B------:R-:W-:Y:S01]  /*1920*/  FMUL R25, R25, R25 ;  /* 0x0000001919197220 */ /* 0x000fe20000400000 */
[----:B------:R-:W1:Y:S01]  /*1930*/  S2R R17, SR_TID.X ;  /* 0x0000000000117919 */ /* 0x000e620000002100 */
[----:B------:R-:W-:Y:S01]  /*1940*/  @!P2 FMUL R11, R11, 16777216 ;  /* 0x4b8000000b0ba820 */ /* 0x000fe20000400000 */
[----:B------:R-:W-:Y:S01]  /*1950*/  FFMA R29, R29, R24, R12 ;  /* 0x000000181d1d7223 */ /* 0x000fe2000000000c */
[----:B------:R-:W-:Y:S01]  /*1960*/  FMUL R25, R10, R25 ;  /* 0x000000190a197220 */ /* 0x000fe20000400000 */
[----:B------:R-:W2:Y:S01]  /*1970*/  SHFL.BFLY PT, R5, R4, 0x10, 0x1f ;  /* 0x0e001f0004057f89 */ /* 0x000ea200000e0000 */
[----:B------:R-:W3:Y:S01]  /*1980*/  MUFU.RCP R12, R11 ;  /* 0x0000000b000c7308 */ /* 0x000ee20000001000 */
[----:B------:R-:W-:Y:S01]  /*1990*/  FADD R29, R16, R29 ;  /* 0x0000001d101d7221 */ /* 0x000fe20000000000 */
[----:B------:R-:W-:-:S03]  /*19a0*/  @P0 FMUL R31, R31, 0.25 ;  /* 0x3e8000001f1f0820 */ /* 0x000fc60000400000 */
[----:B------:R-:W-:Y:S01]  /*19b0*/  FFMA R25, R18, R25, R29 ;  /* 0x0000001912197223 */ /* 0x000fe2000000001d */
[----:B------:R-:W-:Y:S01]  /*19c0*/  @!P2 FMUL R31, R31, 16777216 ;  /* 0x4b8000001f1fa820 */ /* 0x000fe20000400000 */
[----:B0-----:R-:W-:-:S03]  /*19d0*/  FADD R10, R7, R14 ;  /* 0x0000000e070a7221 */ /* 0x001fc60000000000 */
[----:B------:R-:W0:Y:S01]  /*19e0*/  SHFL.BFLY PT, R6, R25, 0x10, 0x1f ;  /* 0x0e001f0019067f89 */ /* 0x000e2200000e0000 */
[C---:B------:R-:W-:Y:S01]  /*19f0*/  FMUL R9, R10.reuse, 0.25 ;  /* 0x3e8000000a097820 */ /* 0x040fe20000400000 */
[C---:B------:R-:W-:Y:S02]  /*1a00*/  FSETP.GEU.AND P2, PT, |R10|.reuse, 1.175494350822287508e-38, PT ;  /* 0x008000000a00780b */ /* 0x040fe40003f4e200 */
[----:B------:R-:W4:Y:S01]  /*1a10*/  SHFL.BFLY PT, R13, R10, 0x4, 0x1f ;  /* 0x0c801f000a0d7f89 */ /* 0x000f2200000e0000 */
[----:B------:R-:W-:Y:S01]  /*1a20*/  FSETP.GT.AND P0, PT, |R10|, 8.50705917302346158658e+37, PT ;  /* 0x7e8000000a00780b */ /* 0x000fe20003f04200 */
[----:B---3--:R-:W-:-:S03]  /*1a30*/  FMUL R12, R12, R31 ;  /* 0x0000001f0c0c7220 */ /* 0x008fc60000400000 */
[----:B------:R-:W-:Y:S02]  /*1a40*/  FSEL R11, R9, R10, P0 ;  /* 0x0000000a090b7208 */ /* 0x000fe40000000000 */
[----:B------:R-:W-:Y:S01]  /*1a50*/  FSEL R12, R12, RZ, P1 ;  /* 0x000000ff0c0c7208 */ /* 0x000fe20000800000 */
[----:B--2---:R-:W-:Y:S01]  /*1a60*/  FADD R5, -R4, R5 ;  /* 0x0000000504057221 */ /* 0x004fe20000000100 */
[----:B------:R-:W-:Y:S02]  /*1a70*/  FSETP.NEU.AND P1, PT, R10, RZ, PT ;  /* 0x000000ff0a00720b */ /* 0x000fe40003f2d000 */
[----:B------:R-:W-:Y:S01]  /*1a80*/  @!P2 FMUL R11, R11, 16777216 ;  /* 0x4b8000000b0ba820 */ /* 0x000fe20000400000 */
[C---:B------:R-:W-:Y:S01]  /*1a90*/  FFMA R4, R5.reuse, R12, R4 ;  /* 0x0000000c05047223 */ /* 0x040fe20000000004 */
[----:B------:R-:W-:Y:S01]  /*1aa0*/  FMUL R5, R5, R5 ;  /* 0x0000000505057220 */ /* 0x000fe20000400000 */
[----:B------:R-:W-:-:S03]  /*1ab0*/  @P0 FMUL R14, R14, 0.25 ;  /* 0x3e8000000e0e0820 */ /* 0x000fc60000400000 */
[----:B------:R-:W2:Y:S01]  /*1ac0*/  SHFL.BFLY PT, R9, R4, 0x8, 0x1f ;  /* 0x0d001f0004097f89 */ /* 0x000ea200000e0000 */
[----:B------:R-:W3:Y:S01]  /*1ad0*/  MUFU.RCP R11, R11 ;  /* 0x0000000b000b7308 */ /* 0x000ee20000001000 */
[----:B------:R-:W-:Y:S01]  /*1ae0*/  FMUL R5, R8, R5 ;  /* 0x0000000508057220 */ /* 0x000fe20000400000 */
[----:B0-----:R-:W-:Y:S01]  /*1af0*/  FADD R25, R25, R6 ;  /* 0x0000000619197221 */ /* 0x001fe20000000000 */
[----:B------:R-:W-:-:S03]  /*1b00*/  @!P2 FMUL R14, R14, 16777216 ;  /* 0x4b8000000e0ea820 */ /* 0x000fc60000400000 */
[----:B------:R-:W-:Y:S01]  /*1b10*/  FFMA R5, R12, R5, R25 ;  /* 0x000000050c057223 */ /* 0x000fe20000000019 */
[----:B----4-:R-:W-:-:S04]  /*1b20*/  FADD R12, R10, R13 ;  /* 0x0000000d0a0c7221 */ /* 0x010fc80000000000 */
[----:B------:R-:W0:Y:S01]  /*1b30*/  SHFL.BFLY PT, R6, R5, 0x8, 0x1f ;  /* 0x0d001f0005067f89 */ /* 0x000e2200000e0000 */
[C---:B------:R-:W-:Y:S02]  /*1b40*/  FSETP.GEU.AND P2, PT, |R12|.reuse, 1.175494350822287508e-38, PT ;  /* 0x008000000c00780b */ /* 0x040fe40003f4e200 */
[C---:B------:R-:W-:Y:S01]  /*1b50*/  FSETP.GT.AND P0, PT, |R12|.reuse, 8.50705917302346158658e+37, PT ;  /* 0x7e8000000c00780b */ /* 0x040fe20003f04200 */
[----:B------:R-:W4:Y:S01]  /*1b60*/  SHFL.BFLY PT, R15, R12, 0x2, 0x1f ;  /* 0x0c401f000c0f7f89 */ /* 0x000f2200000e0000 */
[----:B---3--:R-:W-:Y:S01]  /*1b70*/  FMUL R14, R11, R14 ;  /* 0x0000000e0b0e7220 */ /* 0x008fe20000400000 */
[----:B------:R-:W-:-:S04]  /*1b80*/  FMUL R11, R12, 0.25 ;  /* 0x3e8000000c0b7820 */ /* 0x000fc80000400000 */
[----:B------:R-:W-:Y:S01]  /*1b90*/  FSEL R14, R14, RZ, P1 ;  /* 0x000000ff0e0e7208 */ /* 0x000fe20000800000 */
[----:B--2---:R-:W-:Y:S01]  /*1ba0*/  FADD R9, -R4, R9 ;  /* 0x0000000904097221 */ /* 0x004fe20000000100 */
[----:B------:R-:W-:Y:S02]  /*1bb0*/  FSEL R11, R11, R12, P0 ;  /* 0x0000000c0b0b7208 */ /* 0x000fe40000000000 */
[----:B------:R-:W-:Y:S01]  /*1bc0*/  FSETP.NEU.AND P1, PT, R12, RZ, PT ;  /* 0x000000ff0c00720b */ /* 0x000fe20003f2d000 */
[C---:B------:R-:W-:Y:S01]  /*1bd0*/  FFMA R4, R9.reuse, R14, R4 ;  /* 0x0000000e09047223 */ /* 0x040fe20000000004 */
[----:B------:R-:W-:Y:S01]  /*1be0*/  FMUL R8, R9, R9 ;  /* 0x0000000909087220 */ /* 0x000fe20000400000 */
[----:B------:R-:W-:Y:S01]  /*1bf0*/  @!P2 FMUL R11, R11, 16777216 ;  /* 0x4b8000000b0ba820 */ /* 0x000fe20000400000 */
[----:B------:R-:W-:Y:S02]  /*1c00*/  @P0 FMUL R13, R13, 0.25 ;  /* 0x3e8000000d0d0820 */ /* 0x000fe40000400000 */
[----:B------:R-:W2:Y:S01]  /*1c10*/  SHFL.BFLY PT, R9, R4, 0x4, 0x1f ;  /* 0x0c801f0004097f89 */ /* 0x000ea200000e0000 */
[----:B------:R3:W5:Y:S01]  /*1c20*/  MUFU.RCP R16, R11 ;  /* 0x0000000b00107308 */ /* 0x0007620000001000 */
[----:B------:R-:W-:Y:S01]  /*1c30*/  FMUL R8, R7, R8 ;  /* 0x0000000807087220 */ /* 0x000fe20000400000 */
[----:B0-----:R-:W-:Y:S01]  /*1c40*/  FADD R5, R5, R6 ;  /* 0x0000000605057221 */ /* 0x001fe20000000000 */
[----:B------:R-:W-:-:S03]  /*1c50*/  @!P2 FMUL R13, R13, 16777216 ;  /* 0x4b8000000d0da820 */ /* 0x000fc60000400000 */
[----:B------:R-:W-:Y:S01]  /*1c60*/  FFMA R5, R14, R8, R5 ;  /* 0x000000080e057223 */ /* 0x000fe20000000005 */
[----:B----4-:R-:W-:-:S04]  /*1c70*/  FADD R8, R12, R15 ;  /* 0x0000000f0c087221 */ /* 0x010fc80000000000 */
[----:B------:R-:W0:Y:S01]  /*1c80*/  SHFL.BFLY PT, R6, R5, 0x4, 0x1f ;  /* 0x0c801f0005067f89 */ /* 0x000e2200000e0000 */
[C---:B------:R-:W-:Y:S02]  /*1c90*/  FSETP.GEU.AND P2, PT, |R8|.reuse, 1.175494350822287508e-38, PT ;  /* 0x008000000800780b */ /* 0x040fe40003f4e200 */
[----:B------:R-:W-:Y:S01]  /*1ca0*/  FSETP.GT.AND P0, PT, |R8|, 8.50705917302346158658e+37, PT ;  /* 0x7e8000000800780b */ /* 0x000fe20003f04200 */
[----:B---3--:R-:W3:Y:S01]  /*1cb0*/  SHFL.BFLY PT, R11, R8, 0x1, 0x1f ;  /* 0x0c201f00080b7f89 */ /* 0x008ee200000e0000 */
[----:B-----5:R-:W-:Y:S01]  /*1cc0*/  FMUL R16, R16, R13 ;  /* 0x0000000d10107220 */ /* 0x020fe20000400000 */
[----:B------:R-:W-:-:S04]  /*1cd0*/  FMUL R13, R8, 0.25 ;  /* 0x3e800000080d7820 */ /* 0x000fc80000400000 */
[----:B------:R-:W-:Y:S01]  /*1ce0*/  FSEL R16, R16, RZ, P1 ;  /* 0x000000ff10107208 */ /* 0x000fe20000800000 */
[----:B--2---:R-:W-:Y:S01]  /*1cf0*/  FADD R9, -R4, R9 ;  /* 0x0000000904097221 */ /* 0x004fe20000000100 */
[----:B------:R-:W-:-:S03]  /*1d00*/  FSEL R13, R13, R8, P0 ;  /* 0x000000080d0d7208 */ /* 0x000fc60000000000 */
[C---:B------:R-:W-:Y:S01]  /*1d10*/  FFMA R4, R9.reuse, R16, R4 ;  /* 0x0000001009047223 */ /* 0x040fe20000000004 */
[----:B------:R-:W-:Y:S01]  /*1d20*/  FMUL R7, R9, R9 ;  /* 0x0000000909077220 */ /* 0x000fe20000400000 */
[----:B------:R-:W-:Y:S01]  /*1d30*/  @!P2 FMUL R13, R13, 16777216 ;  /* 0x4b8000000d0da820 */ /* 0x000fe20000400000 */
[----:B------:R-:W-:Y:S01]  /*1d40*/  @P0 FMUL R15, R15, 0.25 ;  /* 0x3e8000000f0f0820 */ /* 0x000fe20000400000 */
[----:B------:R-:W-:Y:S01]  /*1d50*/  FSETP.NEU.AND P0, PT, R8, RZ, PT ;  /* 0x000000ff0800720b */ /* 0x000fe20003f0d000 */
[----:B------:R-:W2:Y:S01]  /*1d60*/  SHFL.BFLY PT, R9, R4, 0x2, 0x1f ;  /* 0x0c401f0004097f89 */ /* 0x000ea200000e0000 */
[----:B------:R-:W-:Y:S01]  /*1d70*/  FMUL R7, R10, R7 ;  /* 0x000000070a077220 */ /* 0x000fe20000400000 */
[----:B------:R-:W-:Y:S01]  /*1d80*/  @!P2 FMUL R15, R15, 16777216 ;  /* 0x4b8000000f0fa820 */ /* 0x000fe20000400000 */
[----:B------:R-:W4:Y:S01]  /*1d90*/  MUFU.RCP R10, R13 ;  /* 0x0000000d000a7308 */ /* 0x000f220000001000 */
[----:B0-----:R-:W-:Y:S01]  /*1da0*/  FADD R5, R5, R6 ;  /* 0x0000000605057221 */ /* 0x001fe20000000000 */
[----:B---3--:R-:W-:-:S03]  /*1db0*/  FADD R14, R8, R11 ;  /* 0x0000000b080e7221 */ /* 0x008fc60000000000 */
[----:B------:R-:W-:Y:S02]  /*1dc0*/  FFMA R5, R16, R7, R5 ;  /* 0x0000000710057223 */ /* 0x000fe40000000005 */
[----:B------:R-:W-:-:S03]  /*1dd0*/  FSETP.GEU.AND P1, PT, |R14|, 1.175494350822287508e-38, PT ;  /* 0x008000000e00780b */ /* 0x000fc60003f2e200 */
[----:B------:R-:W0:Y:S01]  /*1de0*/  SHFL.BFLY PT, R6, R5, 0x2, 0x1f ;  /* 0x0c401f0005067f89 */ /* 0x000e2200000e0000 */
[----:B----4-:R-:W-:-:S05]  /*1df0*/  FMUL R10, R10, R15 ;  /* 0x0000000f0a0a7220 */ /* 0x010fca0000400000 */
[----:B------:R-:W-:Y:S01]  /*1e00*/  FSEL R10, R10, RZ, P0 ;  /* 0x000000ff0a0a7208 */ /* 0x000fe20000000000 */
[----:B--2---:R-:W-:Y:S01]  /*1e10*/  FADD R9, -R4, R9 ;  /* 0x0000000904097221 */ /* 0x004fe20000000100 */
[----:B------:R-:W-:-:S03]  /*1e20*/  FSETP.GT.AND P0, PT, |R14|, 8.50705917302346158658e+37, PT ;  /* 0x7e8000000e00780b */ /* 0x000fc60003f04200 */
[C---:B------:R-:W-:Y:S01]  /*1e30*/  FMUL R7, R9.reuse, R9 ;  /* 0x0000000909077220 */ /* 0x040fe20000400000 */
[----:B------:R-:W-:Y:S01]  /*1e40*/  FFMA R4, R9, R10, R4 ;  /* 0x0000000a09047223 */ /* 0x000fe20000000004 */
[----:B------:R-:W-:Y:S02]  /*1e50*/  FMUL R9, R14, 0.25 ;  /* 0x3e8000000e097820 */ /* 0x000fe40000400000 */
[----:B------:R-:W-:-:S03]  /*1e60*/  FMUL R7, R12, R7 ;  /* 0x000000070c077220 */ /* 0x000fc60000400000 */
[----:B------:R-:W-:Y:S01]  /*1e70*/  FSEL R12, R9, R14, P0 ;  /* 0x0000000e090c7208 */ /* 0x000fe20000000000 */
[----:B0-----:R-:W-:Y:S01]  /*1e80*/  FADD R5, R5, R6 ;  /* 0x0000000605057221 */ /* 0x001fe20000000000 */
[----:B------:R-:W0:Y:S01]  /*1e90*/  SHFL.BFLY PT, R9, R4, 0x1, 0x1f ;  /* 0x0c201f0004097f89 */ /* 0x000e2200000e0000 */
[----:B------:R-:W-:Y:S01]  /*1ea0*/  @P0 FMUL R11, R11, 0.25 ;  /* 0x3e8000000b0b0820 */ /* 0x000fe20000400000 */
[----:B------:R-:W-:Y:S01]  /*1eb0*/  FSETP.NEU.AND P0, PT, R14, RZ, PT ;  /* 0x000000ff0e00720b */ /* 0x000fe20003f0d000 */
[----:B------:R-:W-:Y:S01]  /*1ec0*/  @!P1 FMUL R12, R12, 16777216 ;  /* 0x4b8000000c0c9820 */ /* 0x000fe20000400000 */
[----:B------:R-:W-:Y:S01]  /*1ed0*/  FFMA R5, R10, R7, R5 ;  /* 0x000000070a057223 */ /* 0x000fe20000000005 */
[----:B------:R-:W-:Y:S01]  /*1ee0*/  @!P1 FMUL R11, R11, 16777216 ;  /* 0x4b8000000b0b9820 */ /* 0x000fe20000400000 */
[----:B-1----:R-:W-:-:S03]  /*1ef0*/  ISETP.GE.AND P1, PT, R17, 0x8, PT ;  /* 0x000000081100780c */ /* 0x002fc60003f26270 */
[----:B------:R-:W1:Y:S01]  /*1f00*/  MUFU.RCP R12, R12 ;  /* 0x0000000c000c7308 */ /* 0x000e620000001000 */
[----:B------:R-:W2:Y:S01]  /*1f10*/  SHFL.BFLY PT, R6, R5, 0x1, 0x1f ;  /* 0x0c201f0005067f89 */ /* 0x000ea200000e0000 */
[----:B0-----:R-:W-:Y:S01]  /*1f20*/  FADD R9, -R4, R9 ;  /* 0x0000000904097221 */ /* 0x001fe20000000100 */
[----:B-1----:R-:W-:-:S03]  /*1f30*/  FMUL R11, R12, R11 ;  /* 0x0000000b0c0b7220 */ /* 0x002fc60000400000 */
[----:B------:R-:W-:Y:S02]  /*1f40*/  FMUL R7, R9, R9 ;  /* 0x0000000909077220 */ /* 0x000fe40000400000 */
[----:B------:R-:W-:Y:S02]  /*1f50*/  FSEL R11, R11, RZ, P0 ;  /* 0x000000ff0b0b7208 */ /* 0x000fe40000000000 */
[----:B------:R-:W-:Y:S01]  /*1f60*/  LOP3.LUT P0, RZ, R17, 0x1f, RZ, 0xc0, !PT ;  /* 0x0000001f11ff7812 */ /* 0x000fe2000780c0ff */
[----:B------:R-:W-:Y:S01]  /*1f70*/  FMUL R7, R8, R7 ;  /* 0x0000000708077220 */ /* 0x000fe20000400000 */
[----:B--2---:R-:W-:Y:S01]  /*1f80*/  FADD R6, R5, R6 ;  /* 0x0000000605067221 */ /* 0x004fe20000000000 */
[----:B------:R-:W-:Y:S01]  /*1f90*/  SHF.R.U32.HI R5, RZ, 0x3, R17 ;  /* 0x00000003ff057819 */ /* 0x000fe20000011611 */
[----:B------:R-:W-:Y:S02]  /*1fa0*/  FFMA R8, R9, R11, R4 ;  /* 0x0000000b09087223 */ /* 0x000fe40000000004 */
[----:B------:R-:W-:Y:S01]  /*1fb0*/  FFMA R10, R11, R7, R6 ;  /* 0x000000070b0a7223 */ /* 0x000fe20000000006 */
[----:B------:R-:W-:-:S06]  /*1fc0*/  LOP3.LUT R5, R5, 0x1c, RZ, 0xc0, !PT ;  /* 0x0000001c05057812 */ /* 0x000fcc00078ec0ff */
[----:B------:R-:W-:Y:S04]  /*1fd0*/  @!P0 STS [R5+0x40], R14 ;  /* 0x0000400e05008388 */ /* 0x000fe80000000800 */
[----:B------:R-:W-:Y:S04]  /*1fe0*/  @!P0 STS [R5], R8 ;  /* 0x0000000805008388 */ /* 0x000fe80000000800 */
[----:B------:R-:W-:Y:S04]  /*1ff0*/  @!P0 STS [R5+0x20], R10 ;  /* 0x0000200a05008388 */ /* 0x000fe80000000800 */
[----:B------:R-:W-:Y:S06]  /*2000*/  BAR.SYNC 0x0 ;  /* 0x0000000000007b1d */ /* 0x000fec0000000000 */
[----:B------:R-:W0:Y:S04]  /*2010*/  @!P1 LDS R3, [R17.X4+0x40] ;  /* 0x0000400011039984 */ /* 0x000e280000004800 */
[----:B------:R-:W1:Y:S04]  /*2020*/  @!P1 LDS R0, [R17.X4] ;  /* 0x0000000011009984 */ /* 0x000e680000004800 */
[----:B------:R-:W-:Y:S04]  /*2030*/  @!P1 LDS R2, [R17.X4+0x20] ;  /* 0x0000200011029984 */ /* 0x000fe80000004800 */
[----:B0-----:R-:W0:Y:S04]  /*2040*/  SHFL.BFLY PT, R4, R3, 0x4, 0x1f ;  /* 0x0c801f0003047f89 */ /* 0x001e2800000e0000 */
[----:B-1----:R-:W1:Y:S01]  /*2050*/  SHFL.BFLY PT, R5, R0, 0x4, 0x1f ;  /* 0x0c801f0000057f89 */ /* 0x002e6200000e0000 */
[----:B0-----:R-:W-:-:S04]  /*2060*/  FADD R6, R3, R4 ;  /* 0x0000000403067221 */ /* 0x001fc80000000000 */
[C---:B------:R-:W-:Y:S01]  /*2070*/  FMUL R7, R6.reuse, 0.25 ;  /* 0x3e80000006077820 */ /* 0x040fe20000400000 */
[C---:B------:R-:W-:Y:S01]  /*2080*/  FSETP.GEU.AND P1, PT, |R6|.reuse, 1.175494350822287508e-38, PT ;  /* 0x008000000600780b */ /* 0x040fe20003f2e200 */
[----:B------:R-:W0:Y:S01]  /*2090*/  SHFL.BFLY PT, R11, R6, 0x2, 0x1f ;  /* 0x0c401f00060b7f89 */ /* 0x000e2200000e0000 */
[----:B------:R-:W-:Y:S01]  /*20a0*/  FSETP.GT.AND P0, PT, |R6|, 8.50705917302346158658e+37, PT ;  /* 0x7e8000000600780b */ /* 0x000fe20003f04200 */
[----:B-1----:R-:W-:-:S03]  /*20b0*/  FADD R5, -R0, R5 ;  /* 0x0000000500057221 */ /* 0x002fc60000000100 */
[----:B------:R-:W-:Y:S02]  /*20c0*/  FSEL R8, R7, R6, P0 ;  /* 0x0000000607087208 */ /* 0x000fe40000000000 */
[----:B------:R-:W1:Y:S05]  /*20d0*/  SHFL.BFLY PT, R7, R2, 0x4, 0x1f ;  /* 0x0c801f0002077f89 */ /* 0x000e6a00000e0000 */
[----:B------:R-:W-:Y:S02]  /*20e0*/  @!P1 FMUL R8, R8, 16777216 ;  /* 0x4b80000008089820 */ /* 0x000fe40000400000 */
[----:B------:R-:W-:Y:S02]  /*20f0*/  @P0 FMUL R4, R4, 0.25 ;  /* 0x3e80000004040820 */ /* 0x000fe40000400000 */
[----:B------:R-:W2:Y:S02]  /*2100*/  MUFU.RCP R9, R8 ;  /* 0x0000000800097308 */ /* 0x000ea40000001000 */
[----:B------:R-:W-:Y:S01]  /*2110*/  @!P1 FMUL R4, R4, 16777216 ;  /* 0x4b80000004049820 */ /* 0x000fe20000400000 */
[C---:B------:R-:W-:Y:S01]  /*2120*/  FSETP.NEU.AND P1, PT, R6.reuse, RZ, PT ;  /* 0x000000ff0600720b */ /* 0x040fe20003f2d000 */
[----:B0-----:R-:W-:-:S04]  /*2130*/  FADD R10, R6, R11 ;  /* 0x0000000b060a7221 */ /* 0x001fc80000000000 */
[C---:B------:R-:W-:Y:S01]  /*2140*/  FMUL R13, R10.reuse, 0.25 ;  /* 0x3e8000000a0d7820 */ /* 0x040fe20000400000 */
[C---:B------:R-:W-:Y:S01]  /*2150*/  FSETP.GEU.AND P2, PT, |R10|.reuse, 1.175494350822287508e-38, PT ;  /* 0x008000000a00780b */ /* 0x040fe20003f4e200 */
[----:B------:R-:W0:Y:S01]  /*2160*/  SHFL.BFLY PT, R15, R10, 0x1, 0x1f ;  /* 0x0c201f000a0f7f89 */ /* 0x000e2200000e0000 */
[----:B------:R-:W-:Y:S01]  /*2170*/  FSETP.GT.AND P0, PT, |R10|, 8.50705917302346158658e+37, PT ;  /* 0x7e8000000a00780b */ /* 0x000fe20003f04200 */
[----:B--2---:R-:W-:Y:S01]  /*2180*/  FMUL R9, R9, R4 ;  /* 0x0000000409097220 */ /* 0x004fe20000400000 */
[----:B------:R-:W-:Y:S01]  /*2190*/  FMUL R4, R5, R5 ;  /* 0x0000000505047220 */ /* 0x000fe20000400000 */
[----:B-1----:R-:W-:Y:S01]  /*21a0*/  FADD R2, R2, R7 ;  /* 0x0000000702027221 */ /* 0x002fe20000000000 */
[----:B------:R-:W-:Y:S02]  /*21b0*/  FSEL R13, R13, R10, P0 ;  /* 0x0000000a0d0d7208 */ /* 0x000fe40000000000 */
[----:B------:R-:W-:Y:S01]  /*21c0*/  FSEL R9, R9, RZ, P1 ;  /* 0x000000ff09097208 */ /* 0x000fe20000800000 */
[----:B------:R-:W-:-:S04]  /*21d0*/  FMUL R4, R3, R4 ;  /* 0x0000000403047220 */ /* 0x000fc80000400000 */
[----:B------:R-:W-:Y:S01]  /*21e0*/  FFMA R0, R5, R9, R0 ;  /* 0x0000000905007223 */ /* 0x000fe20000000000 */
[----:B------:R-:W-:Y:S01]  /*21f0*/  @!P2 FMUL R13, R13, 16777216 ;  /* 0x4b8000000d0da820 */ /* 0x000fe20000400000 */
[----:B------:R-:W-:Y:S01]  /*2200*/  FFMA R2, R9, R4, R2 ;  /* 0x0000000409027223 */ /* 0x000fe20000000002 */
[----:B------:R-:W-:Y:S01]  /*2210*/  @P0 FMUL R11, R11, 0.25 ;  /* 0x3e8000000b0b0820 */ /* 0x000fe20000400000 */
[C---:B------:R-:W-:Y:S01]  /*2220*/  FSETP.NEU.AND P0, PT, R10.reuse, RZ, PT ;  /* 0x000000ff0a00720b */ /* 0x040fe20003f0d000 */
[----:B------:R-:W1:Y:S01]  /*2230*/  SHFL.BFLY PT, R3, R0, 0x2, 0x1f ;  /* 0x0c401f0000037f89 */ /* 0x000e6200000e0000 */
[----:B------:R-:W2:Y:S01]  /*2240*/  MUFU.RCP R4, R13 ;  /* 0x0000000d00047308 */ /* 0x000ea20000001000 */
[----:B------:R-:W-:Y:S02]  /*2250*/  @!P2 FMUL R11, R11, 16777216 ;  /* 0x4b8000000b0ba820 */ /* 0x000fe40000400000 */
[----:B------:R-:W3:Y:S01]  /*2260*/  SHFL.BFLY PT, R5, R2, 0x2, 0x1f ;  /* 0x0c401f0002057f89 */ /* 0x000ee200000e0000 */
[----:B0-----:R-:W-:-:S04]  /*2270*/  FADD R8, R10, R15 ;  /* 0x0000000f0a087221 */ /* 0x001fc80000000000 */
[C---:B------:R-:W-:Y:S01]  /*2280*/  FMUL R9, R8.reuse, 0.25 ;  /* 0x3e80000008097820 */ /* 0x040fe20000400000 */
[----:B------:R-:W-:Y:S01]  /*2290*/  FSETP.GEU.AND P1, PT, |R8|, 1.175494350822287508e-38, PT ;  /* 0x008000000800780b */ /* 0x000fe20003f2e200 */
[----:B--2---:R-:W-:-:S05]  /*22a0*/  FMUL R4, R4, R11 ;  /* 0x0000000b04047220 */ /* 0x004fca0000400000 */
[----:B------:R-:W-:Y:S01]  /*22b0*/  FSEL R4, R4, RZ, P0 ;  /* 0x000000ff04047208 */ /* 0x000fe20000000000 */
[----:B-1----:R-:W-:Y:S01]  /*22c0*/  FADD R3, -R0, R3 ;  /* 0x0000000300037221 */ /* 0x002fe20000000100 */
[----:B------:R-:W-:-:S03]  /*22d0*/  FSETP.GT.AND P0, PT, |R8|, 8.50705917302346158658e+37, PT ;  /* 0x7e8000000800780b */ /* 0x000fc60003f04200 */
[C---:B------:R-:W-:Y:S01]  /*22e0*/  FMUL R7, R3.reuse, R3 ;  /* 0x0000000303077220 */ /* 0x040fe20000400000 */
[----:B------:R-:W-:Y:S01]  /*22f0*/  FFMA R0, R3, R4, R0 ;  /* 0x0000000403007223 */ /* 0x000fe20000000000 */
[----:B---3--:R-:W-:Y:S01]  /*2300*/  FADD R5, R2, R5 ;  /* 0x0000000502057221 */ /* 0x008fe20000000000 */
[----:B------:R-:W-:Y:S01]  /*2310*/  FSEL R9, R9, R8, P0 ;  /* 0x0000000809097208 */ /* 0x000fe20000000000 */
[----:B------:R-:W-:Y:S02]  /*2320*/  FMUL R7, R6, R7 ;  /* 0x0000000706077220 */ /* 0x000fe40000400000 */
[----:B------:R-:W0:Y:S02]  /*2330*/  SHFL.BFLY PT, R3, R0, 0x1, 0x1f ;  /* 0x0c201f0000037f89 */ /* 0x000e2400000e0000 */
[----:B------:R-:W-:Y:S01]  /*2340*/  FFMA R5, R4, R7, R5 ;  /* 0x0000000704057223 */ /* 0x000fe20000000005 */
[----:B------:R-:W-:Y:S01]  /*2350*/  @!P1 FMUL R9, R9, 16777216 ;  /* 0x4b80000009099820 */ /* 0x000fe20000400000 */
[----:B------:R-:W-:Y:S01]  /*2360*/  @P0 FMUL R15, R15, 0.25 ;  /* 0x3e8000000f0f0820 */ /* 0x000fe20000400000 */
[----:B------:R-:W-:-:S02]  /*2370*/  LOP3.LUT P0, RZ, R17, 0x7, RZ, 0xc0, !PT ;  /* 0x0000000711ff7812 */ /* 0x000fc4000780c0ff */
[----:B------:R-:W1:Y:S01]  /*2380*/  SHFL.BFLY PT, R2, R5, 0x1, 0x1f ;  /* 0x0c201f0005027f89 */ /* 0x000e6200000e0000 */
[----:B------:R-:W2:Y:S01]  /*2390*/  MUFU.RCP R4, R9 ;  /* 0x0000000900047308 */ /* 0x000ea20000001000 */
[----:B------:R-:W-:Y:S01]  /*23a0*/  @!P1 FMUL R15, R15, 16777216 ;  /* 0x4b8000000f0f9820 */ /* 0x000fe20000400000 */
[----:B------:R-:W-:Y:S02]  /*23b0*/  FSETP.NEU.AND P1, PT, R8, RZ, PT ;  /* 0x000000ff0800720b */ /* 0x000fe40003f2d000 */
[----:B------:R-:W-:Y:S01]  /*23c0*/  ISETP.LT.AND P0, PT, R17, 0x8, !P0 ;  /* 0x000000081100780c */ /* 0x000fe20004701270 */
[----:B0-----:R-:W-:Y:S01]  /*23d0*/  FADD R3, -R0, R3 ;  /* 0x0000000300037221 */ /* 0x001fe20000000100 */
[----:B--2---:R-:W-:-:S11]  /*23e0*/  FMUL R4, R4, R15 ;  /* 0x0000000f04047220 */ /* 0x004fd60000400000 */
[----:B------:R-:W-:Y:S01]  /*23f0*/  @P0 STS [R17.X4+0x40], R8 ;  /* 0x0000400811000388 */ /* 0x000fe20000004800 */
[----:B------:R-:W-:Y:S01]  /*2400*/  FMUL R11, R3, R3 ;  /* 0x00000003030b7220 */ /* 0x000fe20000400000 */
[----:B------:R-:W-:Y:S01]  /*2410*/  FSEL R4, R4, RZ, P1 ;  /* 0x000000ff04047208 */ /* 0x000fe20000800000 */
[----:B-1----:R-:W-:Y:S02]  /*2420*/  FADD R7, R5, R2 ;  /* 0x0000000205077221 */ /* 0x002fe40000000000 */
[----:B------:R-:W-:Y:S02]  /*2430*/  FMUL R11, R10, R11 ;  /* 0x0000000b0a0b7220 */ /* 0x000fe40000400000 */
[----:B------:R-:W-:Y:S02]  /*2440*/  FFMA R0, R3, R4, R0 ;  /* 0x0000000403007223 */ /* 0x000fe40000000000 */
[----:B------:R-:W-:Y:S01]  /*2450*/  FFMA R7, R4, R11, R7 ;  /* 0x0000000b04077223 */ /* 0x000fe20000000007 */
[----:B------:R-:W-:-:S02]  /*2460*/  MOV R3, UR5 ;  /* 0x0000000500037c02 */ /* 0x000fc40008000f00 */
[----:B------:R-:W-:Y:S04]  /*2470*/  @P0 STS [R17.X4], R0 ;  /* 0x0000000011000388 */ /* 0x000fe80000004800 */
[----:B------:R-:W-:Y:S04]  /*2480*/  @P0 STS [R17.X4+0x20], R7 ;  /* 0x0000200711000388 */ /* 0x000fe80000004800 */
[----:B------:R-:W-:Y:S06]  /*2490*/  BAR.SYNC 0x0 ;  /* 0x0000000000007b1d */ /* 0x000fec0000000000 */
[----:B------:R-:W0:Y:S01]  /*24a0*/  LDS R2, [RZ] ;  /* 0x00000000ff027984 */ /* 0x000e220000000800 */
[----:B------:R-:W-:-:S03]  /*24b0*/  PLOP3.LUT P0, PT, PT, PT, UP0, 0x40, 0x0 ;  /* 0x000000000000781c */ /* 0x000fc60003f0e808 */
[----:B------:R-:W1:Y:S04]  /*24c0*/  LDS R4, [0x20] ;  /* 0x00002000ff047984 */ /* 0x000e680000000800 */
[----:B------:R-:W-:Y:S06]  /*24d0*/  BAR.SYNC 0x0 ;  /* 0x0000000000007b1d */ /* 0x000fec0000000000 */
[----:B------:R-:W-:Y:S01]  /*24e0*/  ISETP.EQ.AND P0, PT, R21, RZ, P0 ;  /* 0x000000ff1500720c */ /* 0x000fe20000702270 */
[----:B0-----:R-:W-:Y:S04]  /*24f0*/  STS [RZ], R2 ;  /* 0x00000002ff007388 */ /* 0x001fe80000000800 */
[----:B------:R-:W-:Y:S06]  /*2500*/  BAR.SYNC 0x0 ;  /* 0x0000000000007b1d */ /* 0x000fec0000000000 */
[----:B------:R-:W0:Y:S01]  /*2510*/  LDS R5, [RZ] ;  /* 0x00000000ff057984 */ /* 0x000e220000000800 */
[----:B------:R-:W-:-:S03]  /*2520*/  MOV R2, UR4 ;  /* 0x0000000400027c02 */ /* 0x000fc60008000f00 */
[----:B------:R-:W-:Y:S06]  /*2530*/  BAR.SYNC 0x0 ;  /* 0x0000000000007b1d */ /* 0x000fec0000000000 */
[----:B-1----:R-:W-:Y:S04]  /*2540*/  STS [RZ], R4 ;  /* 0x00000004ff007388 */ /* 0x002fe80000000800 */
[----:B------:R-:W-:Y:S06]  /*2550*/  BAR.SYNC 0x0 ;  /* 0x0000000000007b1d */ /* 0x000fec0000000000 */
[----:B0-----:R0:W-:Y:S01]  /*2560*/  @P0 STG.E [R2.64], R5 ;  /* 0x0000000502000986 */ /* 0x0011e2000c10190a */
[----:B------:R-:W-:Y:S05]  /*2570*/  @!P0 EXIT ;  /* 0x000000000000894d */ /* 0x000fea0003800000 */
[----:B0-----:R-:W0:Y:S01]  /*2580*/  LDS R5, [RZ] ;  /* 0x00000000ff057984 */ /* 0x001e220000000800 */
[----:B------:R-:W-:-:S02]  /*2590*/  MOV R2, UR6 ;  /* 0x0000000600027c02 */ /* 0x000fc40008000f00 */
[----:B------:R-:W-:-:S05]  /*25a0*/  MOV R3, UR7 ;  /* 0x0000000700037c02 */ /* 0x000fca0008000f00 */
[----:B0-----:R-:W-:Y:S01]  /*25b0*/  STG.E [R2.64], R5 ;  /* 0x0000000502007986 */ /* 0x001fe2000c10190a */
[----:B------:R-:W-:Y:S05]  /*25c0*/  EXIT ;  /* 0x000000000000794d */ /* 0x000fea0003800000 */
.L_x_2:
[----:B------:R-:W-:-:S00]  /*25d0*/  BRA `(.L_x_2) ;  /* 0xfffffff000007947 */ /* 0x000fc0000383ffff */
[----:B------:R-:W-:-:S00]  /*25e0*/  NOP ;  /* 0x0000000000007918 */ /* 0x000fc00000000000 */
        /* <DEDUP_REMOVED lines=9> */
.L_x_3:


//--------------------- .nv.shared.triton__0d1d2d3de4e --------------------------
	.section	.nv.shared.triton__0d1d2d3de4e,"aw",@nobits
	.align	16
